	.headerflags	@"EF_CUDA_TEXMODE_UNIFIED EF_CUDA_64BIT_ADDRESS EF_CUDA_SM86 EF_CUDA_VIRTUAL_SM(EF_CUDA_SM86)"
	.elftype	@"ET_EXEC"


//--------------------- .nv.info                  --------------------------
	.section	.nv.info,"",@"SHT_CUDA_INFO"
	.align	4


	//----- nvinfo : EIATTR_REGCOUNT
	.align		4
        /*0000*/ 	.byte	0x04, 0x2f
        /*0002*/ 	.short	(.L_5 - .L_4)
	.align		4
.L_4:
        /*0004*/ 	.word	index@(triton_red_fused__softmax__to_copy_add_1)
        /*0008*/ 	.word	0x00000028


	//----- nvinfo : EIATTR_MIN_STACK_SIZE
	.align		4
.L_5:
        /*000c*/ 	.byte	0x04, 0x12
        /*000e*/ 	.short	(.L_7 - .L_6)
	.align		4
.L_6:
        /*0010*/ 	.word	index@($__internal_0_$__cuda_sm70_shflsync_bfly)
        /*0014*/ 	.word	0x00000000


	//----- nvinfo : EIATTR_FRAME_SIZE
	.align		4
.L_7:
        /*0018*/ 	.byte	0x04, 0x11
        /*001a*/ 	.short	(.L_9 - .L_8)
	.align		4
.L_8:
        /*001c*/ 	.word	index@($__internal_0_$__cuda_sm70_shflsync_bfly)
        /*0020*/ 	.word	0x00000000


	//----- nvinfo : EIATTR_MIN_STACK_SIZE
	.align		4
.L_9:
        /*0024*/ 	.byte	0x04, 0x12
        /*0026*/ 	.short	(.L_11 - .L_10)
	.align		4
.L_10:
        /*0028*/ 	.word	index@(triton_red_fused__softmax__to_copy_add_1)
        /*002c*/ 	.word	0x00000000


	//----- nvinfo : EIATTR_FRAME_SIZE
	.align		4
.L_11:
        /*0030*/ 	.byte	0x04, 0x11
        /*0032*/ 	.short	(.L_13 - .L_12)
	.align		4
.L_12:
        /*0034*/ 	.word	index@(triton_red_fused__softmax__to_copy_add_1)
        /*0038*/ 	.word	0x00000000


	//----- nvinfo : EIATTR_MIN_STACK_SIZE
	.align		4
.L_13:
        /*003c*/ 	.byte	0x04, 0x12
        /*003e*/ 	.short	(.L_15 - .L_14)
	.align		4
.L_14:
        /*0040*/ 	.word	index@(triton_red_fused__softmax__to_copy_add_1)
        /*0044*/ 	.word	0x00000000
.L_15:


//--------------------- .nv.info.triton_red_fused__softmax__to_copy_add_1 --------------------------
	.section	.nv.info.triton_red_fused__softmax__to_copy_add_1,"",@"SHT_CUDA_INFO"
	.sectionflags	@""
	.align	4


	//----- nvinfo : EIATTR_CUDA_API_VERSION
	.align		4
        /*0000*/ 	.byte	0x04, 0x37
        /*0002*/ 	.short	(.L_17 - .L_16)
.L_16:
        /*0004*/ 	.word	0x0000007c


	//----- nvinfo : EIATTR_SW2861232_WAR
	.align		4
.L_17:
        /*0008*/ 	.byte	0x01, 0x35
	.zero		2


	//----- nvinfo : EIATTR_PARAM_CBANK
	.align		4
        /*000c*/ 	.byte	0x04, 0x0a
        /*000e*/ 	.short	(.L_19 - .L_18)
	.align		4
.L_18:
        /*0010*/ 	.word	index@(.nv.constant0.triton_red_fused__softmax__to_copy_add_1)
        /*0014*/ 	.short	0x0160
        /*0016*/ 	.short	0x0028


	//----- nvinfo : EIATTR_CBANK_PARAM_SIZE
	.align		4
.L_19:
        /*0018*/ 	.byte	0x03, 0x19
        /*001a*/ 	.short	0x0028


	//----- nvinfo : EIATTR_KPARAM_INFO
	.align		4
        /*001c*/ 	.byte	0x04, 0x17
        /*001e*/ 	.short	(.L_21 - .L_20)
.L_20:
        /*0020*/ 	.word	0x00000000
        /*0024*/ 	.short	0x0005
        /*0026*/ 	.short	0x0020
        /*0028*/ 	.byte	0x00, 0xf4, 0x21, 0x00


	//----- nvinfo : EIATTR_KPARAM_INFO
	.align		4
.L_21:
        /*002c*/ 	.byte	0x04, 0x17
        /*002e*/ 	.short	(.L_23 - .L_22)
.L_22:
        /*0030*/ 	.word	0x00000000
        /*0034*/ 	.short	0x0004
        /*0036*/ 	.short	0x001c
        /*0038*/ 	.byte	0x00, 0xf0, 0x11, 0x00


	//----- nvinfo : EIATTR_KPARAM_INFO
	.align		4
.L_23:
        /*003c*/ 	.byte	0x04, 0x17
        /*003e*/ 	.short	(.L_25 - .L_24)
.L_24:
        /*0040*/ 	.word	0x00000000
        /*0044*/ 	.short	0x0003
        /*0046*/ 	.short	0x0018
        /*0048*/ 	.byte	0x00, 0xf0, 0x11, 0x00


	//----- nvinfo : EIATTR_KPARAM_INFO
	.align		4
.L_25:
        /*004c*/ 	.byte	0x04, 0x17
        /*004e*/ 	.short	(.L_27 - .L_26)
.L_26:
        /*0050*/ 	.word	0x00000000
        /*0054*/ 	.short	0x0002
        /*0056*/ 	.short	0x0010
        /*0058*/ 	.byte	0x00, 0xf4, 0x21, 0x00


	//----- nvinfo : EIATTR_KPARAM_INFO
	.align		4
.L_27:
        /*005c*/ 	.byte	0x04, 0x17
        /*005e*/ 	.short	(.L_29 - .L_28)
.L_28:
        /*0060*/ 	.word	0x00000000
        /*0064*/ 	.short	0x0001
        /*0066*/ 	.short	0x0008
        /*0068*/ 	.byte	0x00, 0xf4, 0x21, 0x00


	//----- nvinfo : EIATTR_KPARAM_INFO
	.align		4
.L_29:
        /*006c*/ 	.byte	0x04, 0x17
        /*006e*/ 	.short	(.L_31 - .L_30)
.L_30:
        /*0070*/ 	.word	0x00000000
        /*0074*/ 	.short	0x0000
        /*0076*/ 	.short	0x0000
        /*0078*/ 	.byte	0x00, 0xf4, 0x21, 0x00


	//----- nvinfo : EIATTR_MAXREG_COUNT
	.align		4
.L_31:
        /*007c*/ 	.byte	0x03, 0x1b
        /*007e*/ 	.short	0x00ff


	//----- nvinfo : EIATTR_EXTERNS
	.align		4
        /*0080*/ 	.byte	0x04, 0x0f
        /*0082*/ 	.short	(.L_33 - .L_32)


	//   ....[0]....
	.align		4
.L_32:
        /*0084*/ 	.word	index@(__assertfail)


	//----- nvinfo : EIATTR_COOP_GROUP_MASK_REGIDS
	.align		4
.L_33:
        /*0088*/ 	.byte	0x04, 0x29
        /*008a*/ 	.short	(.L_35 - .L_34)


	//   ....[0]....
.L_34:
        /*008c*/ 	.word	0xffffffff


	//   ....[1]....
        /*0090*/ 	.word	0xffffffff


	//   ....[2]....
        /*0094*/ 	.word	0xffffffff


	//   ....[3]....
        /*0098*/ 	.word	0xffffffff


	//   ....[4]....
        /*009c*/ 	.word	0xffffffff


	//   ....[5]....
        /*00a0*/ 	.word	0xffffffff


	//   ....[6]....
        /*00a4*/ 	.word	0xffffffff


	//   ....[7]....
        /*00a8*/ 	.word	0xffffffff


	//   ....[8]....
        /*00ac*/ 	.word	0xffffffff


	//   ....[9]....
        /*00b0*/ 	.word	0xffffffff


	//   ....[10]....
        /*00b4*/ 	.word	0xffffffff


	//   ....[11]....
        /*00b8*/ 	.word	0xffffffff


	//   ....[12]....
        /*00bc*/ 	.word	0xffffffff


	//   ....[13]....
        /*00c0*/ 	.word	0xffffffff


	//   ....[14]....
        /*00c4*/ 	.word	0xffffffff


	//   ....[15]....
        /*00c8*/ 	.word	0xffffffff


	//   ....[16]....
        /*00cc*/ 	.word	0xffffffff


	//   ....[17]....
        /*00d0*/ 	.word	0xffffffff


	//   ....[18]....
        /*00d4*/ 	.word	0xffffffff


	//----- nvinfo : EIATTR_COOP_GROUP_INSTR_OFFSETS
	.align		4
.L_35:
        /*00d8*/ 	.byte	0x04, 0x28
        /*00da*/ 	.short	(.L_37 - .L_36)


	//   ....[0]....
.L_36:
        /*00dc*/ 	.word	0x00001ab0


	//   ....[1]....
        /*00e0*/ 	.word	0x00001b00


	//   ....[2]....
        /*00e4*/ 	.word	0x00001b40


	//   ....[3]....
        /*00e8*/ 	.word	0x00001b80


	//   ....[4]....
        /*00ec*/ 	.word	0x00001bc0


	//   ....[5]....
        /*00f0*/ 	.word	0x00001c50


	//   ....[6]....
        /*00f4*/ 	.word	0x00001cb0


	//   ....[7]....
        /*00f8*/ 	.word	0x00001f30


	//   ....[8]....
        /*00fc*/ 	.word	0x00001f50


	//   ....[9]....
        /*0100*/ 	.word	0x00001f70


	//   ....[10]....
        /*0104*/ 	.word	0x00001f90


	//   ....[11]....
        /*0108*/ 	.word	0x00001fc0


	//   ....[12]....
        /*010c*/ 	.word	0x00002010


	//   ....[13]....
        /*0110*/ 	.word	0x00002030


	//   ....[14]....
        /*0114*/ 	.word	0x000025f0


	//   ....[15]....
        /*0118*/ 	.word	0x00002660


	//   ....[16]....
        /*011c*/ 	.word	0x000026c0


	//   ....[17]....
        /*0120*/ 	.word	0x00002720


	//   ....[18]....
        /*0124*/ 	.word	0x000027a0


	//----- nvinfo : EIATTR_SYSCALL_OFFSETS
	.align		4
.L_37:
        /*0128*/ 	.byte	0x04, 0x46
        /*012a*/ 	.short	(.L_39 - .L_38)


	//   ....[0]....
.L_38:
        /*012c*/ 	.word	0x00000f00


	//----- nvinfo : EIATTR_EXIT_INSTR_OFFSETS
	.align		4
.L_39:
        /*0130*/ 	.byte	0x04, 0x1c
        /*0132*/ 	.short	(.L_41 - .L_40)


	//   ....[0]....
.L_40:
        /*0134*/ 	.word	0x000025a0


	//----- nvinfo : EIATTR_REQNTID
	.align		4
.L_41:
        /*0138*/ 	.byte	0x04, 0x10
        /*013a*/ 	.short	(.L_43 - .L_42)
.L_42:
        /*013c*/ 	.word	0x00000080
        /*0140*/ 	.word	0x00000001
        /*0144*/ 	.word	0x00000001


	//----- nvinfo : EIATTR_CRS_STACK_SIZE
	.align		4
.L_43:
        /*0148*/ 	.byte	0x04, 0x1e
        /*014a*/ 	.short	(.L_45 - .L_44)
.L_44:
        /*014c*/ 	.word	0x00000000
.L_45:


//--------------------- .nv.callgraph             --------------------------
	.section	.nv.callgraph,"",@"SHT_CUDA_CALLGRAPH"
	.align	4
	.sectionentsize	8
	.align		4
        /*0000*/ 	.word	0x00000000
	.align		4
        /*0004*/ 	.word	0xffffffff
	.align		4
        /*0008*/ 	.word	index@(triton_red_fused__softmax__to_copy_add_1)
	.align		4
        /*000c*/ 	.word	index@(__assertfail)
	.align		4
        /*0010*/ 	.word	0x00000000
	.align		4
        /*0014*/ 	.word	0xfffffffe
	.align		4
        /*0018*/ 	.word	0x00000000
	.align		4
        /*001c*/ 	.word	0xfffffffd
	.align		4
        /*0020*/ 	.word	0x00000000
	.align		4
        /*0024*/ 	.word	0xfffffffc


//--------------------- .nv.rel.action            --------------------------
	.section	.nv.rel.action,"",@"SHT_CUDA_RELOCINFO"
	.align	8
	.sectionentsize	8
        /*0000*/ 	.byte	0x73, 0x00, 0x00, 0x00, 0x00, 0x00, 0x00, 0x00, 0x00, 0x00, 0x00, 0x11, 0x25, 0x00, 0x05, 0x36


//--------------------- .nv.constant4             --------------------------
	.section	.nv.constant4,"a",@progbits
	.align	8
	.align		8
.nv.constant4:
        /*0000*/ 	.dword	__assertfail
	.align		8
        /*0008*/ 	.dword	assertFunc_0
	.align		8
        /*0010*/ 	.dword	assertFile_0
	.align		8
        /*0018*/ 	.dword	assertMessage_0
	.align		8
        /*0020*/ 	.dword	_$_str


//--------------------- .nv.constant0.triton_red_fused__softmax__to_copy_add_1 --------------------------
	.section	.nv.constant0.triton_red_fused__softmax__to_copy_add_1,"a",@progbits
	.sectionflags	@""
	.align	4
.nv.constant0.triton_red_fused__softmax__to_copy_add_1:
	.zero		392


//--------------------- .text.triton_red_fused__softmax__to_copy_add_1 --------------------------
	.section	.text.triton_red_fused__softmax__to_copy_add_1,"ax",@progbits
	.sectionflags	@"SHF_BARRIERS=1"
	.sectioninfo	@"SHI_REGISTERS=40"
	.align	128
        .global         triton_red_fused__softmax__to_copy_add_1
        .type           triton_red_fused__softmax__to_copy_add_1,@function
        .size           triton_red_fused__softmax__to_copy_add_1,(.L_x_4 - triton_red_fused__softmax__to_copy_add_1)
        .other          triton_red_fused__softmax__to_copy_add_1,@"STO_CUDA_ENTRY STV_DEFAULT"
triton_red_fused__softmax__to_copy_add_1:
.text.triton_red_fused__softmax__to_copy_add_1:
[----:B------:R-:W-:Y:S02]  /*0000*/  IMAD.MOV.U32 R1, RZ, RZ, c[0x0][0x28] ;  /* 0x00000a00ff017624 */ /* 0x000fe400078e00ff */
[----:B------:R-:W0:Y:S01]  /*0010*/  S2R R16, SR_TID.X ;  /* 0x0000000000107919 */ /* 0x000e220000002100 */
[----:B------:R-:W-:Y:S01]  /*0020*/  IMAD.MOV.U32 R2, RZ, RZ, 0x2 ;  /* 0x00000002ff027424 */ /* 0x000fe200078e00ff */
[----:B------:R-:W-:Y:S02]  /*0030*/  ULDC.64 UR4, c[0x0][0x118] ;  /* 0x0000460000047ab9 */ /* 0x000fe40000000a00 */
[----:B------:R-:W1:Y:S01]  /*0040*/  S2R R9, SR_CTAID.X ;  /* 0x0000000000097919 */ /* 0x000e620000002500 */
[----:B0-----:R-:W-:-:S05]  /*0050*/  IMAD.SHL.U32 R33, R16, 0x4, RZ ;  /* 0x0000000410217824 */ /* 0x001fca00078e00ff */
[----:B------:R-:W-:-:S05]  /*0060*/  LOP3.LUT R33, R33, 0x1fc, RZ, 0xc0, !PT ;  /* 0x000001fc21217812 */ /* 0x000fca00078ec0ff */
[----:B-1----:R-:W-:-:S04]  /*0070*/  IMAD R17, R9, 0x200, R33 ;  /* 0x0000020009117824 */ /* 0x002fc800078e0221 */
[----:B------:R-:W-:-:S06]  /*0080*/  IMAD.WIDE R2, R17, R2, c[0x0][0x160] ;  /* 0x0000580011027625 */ /* 0x000fcc00078e0202 */
[----:B------:R-:W2:Y:S01]  /*0090*/  LDG.E.EL.64 R2, [R2.64] ;  /* 0x0000000402027981 */ /* 0x000ea2000c2e1b00 */
[----:B------:R-:W-:Y:S01]  /*00a0*/  SHF.R.S32.HI R32, RZ, 0x1f, R9 ;  /* 0x0000001fff207819 */ /* 0x000fe20000011409 */
[----:B------:R-:W-:Y:S01]  /*00b0*/  IMAD.SHL.U32 R33, R33, 0x2, RZ ;  /* 0x0000000221217824 */ /* 0x000fe200078e00ff */
[----:B------:R-:W-:Y:S02]  /*00c0*/  LOP3.LUT R5, R16, 0x7f, RZ, 0xc0, !PT ;  /* 0x0000007f10057812 */ /* 0x000fe400078ec0ff */
[----:B------:R-:W-:Y:S02]  /*00d0*/  LEA.HI R32, R32, R9, RZ, 0x9 ;  /* 0x0000000920207211 */ /* 0x000fe400078f48ff */
[----:B------:R-:W-:Y:S02]  /*00e0*/  LOP3.LUT R7, R5, 0x80, RZ, 0xfc, !PT ;  /* 0x0000008005077812 */ /* 0x000fe400078efcff */
[----:B------:R-:W-:-:S05]  /*00f0*/  LOP3.LUT R0, R32, 0xfffffe00, RZ, 0xc0, !PT ;  /* 0xfffffe0020007812 */ /* 0x000fca00078ec0ff */
[----:B------:R-:W-:Y:S01]  /*0100*/  IMAD.IADD R0, R9, 0x1, -R0 ;  /* 0x0000000109007824 */ /* 0x000fe200078e0a00 */
[----:B------:R-:W-:-:S03]  /*0110*/  LOP3.LUT R9, R5, 0x100, RZ, 0xfc, !PT ;  /* 0x0000010005097812 */ /* 0x000fc600078efcff */
[--C-:B------:R-:W-:Y:S02]  /*0120*/  IMAD.IADD R8, R7, 0x1, -R0.reuse ;  /* 0x0000000107087824 */ /* 0x100fe400078e0a00 */
[--C-:B------:R-:W-:Y:S02]  /*0130*/  IMAD.IADD R6, R9, 0x1, -R0.reuse ;  /* 0x0000000109067824 */ /* 0x100fe400078e0a00 */
[----:B------:R-:W-:Y:S01]  /*0140*/  IMAD.IADD R12, R5, 0x1, -R0 ;  /* 0x00000001050c7824 */ /* 0x000fe200078e0a00 */
[----:B------:R-:W-:Y:S02]  /*0150*/  IABS R31, R8 ;  /* 0x00000008001f7213 */ /* 0x000fe40000000000 */
[----:B------:R-:W-:Y:S02]  /*0160*/  IABS R30, R6 ;  /* 0x00000006001e7213 */ /* 0x000fe40000000000 */
[----:B------:R-:W-:Y:S02]  /*0170*/  I2FP.F32.S32 R29, R31 ;  /* 0x0000001f001d7245 */ /* 0x000fe40000201400 */
[----:B------:R-:W-:-:S02]  /*0180*/  I2FP.F32.S32 R28, R30 ;  /* 0x0000001e001c7245 */ /* 0x000fc40000201400 */
[----:B------:R-:W-:Y:S01]  /*0190*/  LOP3.LUT R5, R5, 0x180, RZ, 0xfc, !PT ;  /* 0x0000018005057812 */ /* 0x000fe200078efcff */
[----:B------:R-:W-:Y:S01]  /*01a0*/  FMUL R29, R29, 0.125 ;  /* 0x3e0000001d1d7820 */ /* 0x000fe20000400000 */
[----:B------:R-:W-:Y:S01]  /*01b0*/  IABS R27, R12 ;  /* 0x0000000c001b7213 */ /* 0x000fe20000000000 */
[----:B------:R-:W-:Y:S01]  /*01c0*/  FMUL R28, R28, 0.125 ;  /* 0x3e0000001c1c7820 */ /* 0x000fe20000400000 */
[----:B------:R-:W-:Y:S01]  /*01d0*/  ISETP.GT.AND P4, PT, R6, RZ, PT ;  /* 0x000000ff0600720c */ /* 0x000fe20003f84270 */
[----:B------:R-:W-:Y:S01]  /*01e0*/  IMAD.IADD R0, R5, 0x1, -R0 ;  /* 0x0000000105007824 */ /* 0x000fe200078e0a00 */
[----:B------:R-:W-:Y:S02]  /*01f0*/  FSETP.GEU.AND P2, PT, R29, 1.175494350822287508e-38, PT ;  /* 0x008000001d00780b */ /* 0x000fe40003f4e000 */
[----:B------:R-:W-:Y:S02]  /*0200*/  FSETP.GEU.AND P3, PT, R28, 1.175494350822287508e-38, PT ;  /* 0x008000001c00780b */ /* 0x000fe40003f6e000 */
[----:B------:R-:W-:-:S02]  /*0210*/  I2FP.F32.S32 R25, R27 ;  /* 0x0000001b00197245 */ /* 0x000fc40000201400 */
[----:B------:R-:W-:Y:S02]  /*0220*/  IABS R26, R0 ;  /* 0x00000000001a7213 */ /* 0x000fe40000000000 */
[----:B------:R-:W-:Y:S01]  /*0230*/  FSEL R22, RZ, -23, P2 ;  /* 0xc1b80000ff167808 */ /* 0x000fe20001000000 */
[----:B------:R-:W-:Y:S01]  /*0240*/  FMUL R25, R25, 0.125 ;  /* 0x3e00000019197820 */ /* 0x000fe20000400000 */
[----:B------:R-:W-:Y:S02]  /*0250*/  I2FP.F32.S32 R24, R26 ;  /* 0x0000001a00187245 */ /* 0x000fe40000201400 */
[----:B------:R-:W-:Y:S01]  /*0260*/  SEL R35, RZ, 0x10, !P4 ;  /* 0x00000010ff237807 */ /* 0x000fe20006000000 */
[----:B------:R-:W-:Y:S01]  /*0270*/  @!P2 FMUL R29, R29, 8388608 ;  /* 0x4b0000001d1da820 */ /* 0x000fe20000400000 */
[----:B------:R-:W-:Y:S01]  /*0280*/  FSETP.GEU.AND P0, PT, R25, 1.175494350822287508e-38, PT ;  /* 0x008000001900780b */ /* 0x000fe20003f0e000 */
[----:B------:R-:W-:Y:S01]  /*0290*/  @!P3 FMUL R28, R28, 8388608 ;  /* 0x4b0000001c1cb820 */ /* 0x000fe20000400000 */
[----:B------:R-:W-:Y:S01]  /*02a0*/  FMUL R24, R24, 0.125 ;  /* 0x3e00000018187820 */ /* 0x000fe20000400000 */
[----:B------:R-:W-:-:S02]  /*02b0*/  ISETP.GT.AND P2, PT, R8, RZ, PT ;  /* 0x000000ff0800720c */ /* 0x000fc40003f44270 */
[----:B------:R-:W-:Y:S02]  /*02c0*/  IADD3 R4, R29, -0x3f2aaaab, RZ ;  /* 0xc0d555551d047810 */ /* 0x000fe40007ffe0ff */
[----:B------:R-:W-:Y:S02]  /*02d0*/  IADD3 R9, R28, -0x3f2aaaab, RZ ;  /* 0xc0d555551c097810 */ /* 0x000fe40007ffe0ff */
[----:B------:R-:W-:Y:S01]  /*02e0*/  LOP3.LUT R10, R4, 0xff800000, RZ, 0xc0, !PT ;  /* 0xff800000040a7812 */ /* 0x000fe200078ec0ff */
[----:B------:R-:W-:Y:S01]  /*02f0*/  IMAD.MOV.U32 R4, RZ, RZ, 0x3e055027 ;  /* 0x3e055027ff047424 */ /* 0x000fe200078e00ff */
[----:B------:R-:W-:Y:S02]  /*0300*/  LOP3.LUT R9, R9, 0xff800000, RZ, 0xc0, !PT ;  /* 0xff80000009097812 */ /* 0x000fe400078ec0ff */
[----:B------:R-:W-:Y:S01]  /*0310*/  FSETP.GEU.AND P1, PT, R24, 1.175494350822287508e-38, PT ;  /* 0x008000001800780b */ /* 0x000fe20003f2e000 */
[----:B------:R-:W-:Y:S01]  /*0320*/  IMAD.IADD R7, R29, 0x1, -R10 ;  /* 0x000000011d077824 */ /* 0x000fe200078e0a0a */
[----:B------:R-:W-:Y:S01]  /*0330*/  @!P0 FMUL R25, R25, 8388608 ;  /* 0x4b00000019198820 */ /* 0x000fe20000400000 */
[----:B------:R-:W-:Y:S01]  /*0340*/  IMAD.IADD R5, R28, 0x1, -R9 ;  /* 0x000000011c057824 */ /* 0x000fe200078e0a09 */
[----:B------:R-:W-:Y:S01]  /*0350*/  I2FP.F32.S32 R11, R10 ;  /* 0x0000000a000b7245 */ /* 0x000fe20000201400 */
[----:B------:R-:W-:Y:S01]  /*0360*/  FADD R7, R7, -1 ;  /* 0xbf80000007077421 */ /* 0x000fe20000000000 */
[----:B------:R-:W-:Y:S01]  /*0370*/  FSEL R8, RZ, -23, P3 ;  /* 0xc1b80000ff087808 */ /* 0x000fe20001800000 */
[----:B------:R-:W-:Y:S01]  /*0380*/  FADD R5, R5, -1 ;  /* 0xbf80000005057421 */ /* 0x000fe20000000000 */
[----:B------:R-:W-:Y:S01]  /*0390*/  IADD3 R10, R25, -0x3f2aaaab, RZ ;  /* 0xc0d55555190a7810 */ /* 0x000fe20007ffe0ff */
[-C--:B------:R-:W-:Y:S01]  /*03a0*/  FFMA.FTZ R14, R7, -R4.reuse, 0.14084610342979431152 ;  /* 0x3e1039f6070e7423 */ /* 0x080fe20000010804 */
[----:B------:R-:W-:Y:S01]  /*03b0*/  I2FP.F32.S32 R9, R9 ;  /* 0x0000000900097245 */ /* 0x000fe20000201400 */
[----:B------:R-:W-:Y:S01]  /*03c0*/  FFMA.FTZ R18, R5, -R4, 0.14084610342979431152 ;  /* 0x3e1039f605127423 */ /* 0x000fe20000010804 */
[----:B------:R-:W-:Y:S01]  /*03d0*/  LOP3.LUT R10, R10, 0xff800000, RZ, 0xc0, !PT ;  /* 0xff8000000a0a7812 */ /* 0x000fe200078ec0ff */
[----:B------:R-:W-:Y:S01]  /*03e0*/  FFMA.FTZ R14, R7, R14, -0.12148627638816833496 ;  /* 0xbdf8cdcc070e7423 */ /* 0x000fe2000001000e */
[----:B------:R-:W-:Y:S01]  /*03f0*/  @!P1 FMUL R24, R24, 8388608 ;  /* 0x4b00000018189820 */ /* 0x000fe20000400000 */
[----:B------:R-:W-:Y:S01]  /*0400*/  FFMA.FTZ R18, R5, R18, -0.12148627638816833496 ;  /* 0xbdf8cdcc05127423 */ /* 0x000fe20000010012 */
[----:B------:R-:W-:Y:S01]  /*0410*/  FFMA.FTZ R22, R11, 1.1920928955078125e-07, R22 ;  /* 0x340000000b167823 */ /* 0x000fe20000010016 */
[----:B------:R-:W-:Y:S01]  /*0420*/  FFMA.FTZ R14, R7, R14, 0.13980610668659210205 ;  /* 0x3e0f2955070e7423 */ /* 0x000fe2000001000e */
[----:B------:R-:W-:Y:S01]  /*0430*/  IMAD.IADD R11, R25, 0x1, -R10 ;  /* 0x00000001190b7824 */ /* 0x000fe200078e0a0a */
[----:B------:R-:W-:Y:S01]  /*0440*/  FFMA.FTZ R18, R5, R18, 0.13980610668659210205 ;  /* 0x3e0f295505127423 */ /* 0x000fe20000010012 */
[----:B------:R-:W-:Y:S01]  /*0450*/  FFMA.FTZ R23, R9, 1.1920928955078125e-07, R8 ;  /* 0x3400000009177823 */ /* 0x000fe20000010008 */
[----:B------:R-:W-:Y:S01]  /*0460*/  FFMA.FTZ R14, R7, R14, -0.16684235632419586182 ;  /* 0xbe2ad8b9070e7423 */ /* 0x000fe2000001000e */
[C---:B------:R-:W-:Y:S01]  /*0470*/  IADD3 R9, R24.reuse, -0x3f2aaaab, RZ ;  /* 0xc0d5555518097810 */ /* 0x040fe20007ffe0ff */
[----:B------:R-:W-:Y:S01]  /*0480*/  FFMA.FTZ R18, R5, R18, -0.16684235632419586182 ;  /* 0xbe2ad8b905127423 */ /* 0x000fe20000010012 */
[----:B------:R-:W-:Y:S01]  /*0490*/  FADD R11, R11, -1 ;  /* 0xbf8000000b0b7421 */ /* 0x000fe20000000000 */
[----:B------:R-:W-:Y:S01]  /*04a0*/  FFMA.FTZ R14, R7, R14, 0.20012299716472625732 ;  /* 0x3e4ced0b070e7423 */ /* 0x000fe2000001000e */
[----:B------:R-:W-:Y:S01]  /*04b0*/  LOP3.LUT R9, R9, 0xff800000, RZ, 0xc0, !PT ;  /* 0xff80000009097812 */ /* 0x000fe200078ec0ff */
[----:B------:R-:W-:Y:S01]  /*04c0*/  FFMA.FTZ R18, R5, R18, 0.20012299716472625732 ;  /* 0x3e4ced0b05127423 */ /* 0x000fe20000010012 */
[----:B------:R-:W-:Y:S01]  /*04d0*/  FFMA.FTZ R8, R11, -R4, 0.14084610342979431152 ;  /* 0x3e1039f60b087423 */ /* 0x000fe20000010804 */
[----:B------:R-:W-:Y:S01]  /*04e0*/  FFMA.FTZ R14, R7, R14, -0.24999669194221496582 ;  /* 0xbe7fff22070e7423 */ /* 0x000fe2000001000e */
[----:B------:R-:W-:Y:S01]  /*04f0*/  ISETP.GE.U32.AND P5, PT, R29, 0x7f800000, PT ;  /* 0x7f8000001d00780c */ /* 0x000fe20003fa6070 */
[----:B------:R-:W-:Y:S01]  /*0500*/  FFMA.FTZ R18, R5, R18, -0.24999669194221496582 ;  /* 0xbe7fff2205127423 */ /* 0x000fe20000010012 */
[----:B------:R-:W-:Y:S01]  /*0510*/  IMAD.IADD R13, R24, 0x1, -R9 ;  /* 0x00000001180d7824 */ /* 0x000fe200078e0a09 */
[----:B------:R-:W-:Y:S01]  /*0520*/  FFMA.FTZ R14, R7, R14, 0.33333182334899902344 ;  /* 0x3eaaaa78070e7423 */ /* 0x000fe2000001000e */
[----:B------:R-:W-:Y:S01]  /*0530*/  ISETP.GE.U32.AND P3, PT, R28, 0x7f800000, PT ;  /* 0x7f8000001c00780c */ /* 0x000fe20003f66070 */
[----:B------:R-:W-:Y:S01]  /*0540*/  FFMA.FTZ R18, R5, R18, 0.33333182334899902344 ;  /* 0x3eaaaa7805127423 */ /* 0x000fe20000010012 */
[----:B------:R-:W-:Y:S01]  /*0550*/  FADD R13, R13, -1 ;  /* 0xbf8000000d0d7421 */ /* 0x000fe20000000000 */
[----:B------:R-:W-:Y:S01]  /*0560*/  FFMA.FTZ R14, R7, R14, -0.5 ;  /* 0xbf000000070e7423 */ /* 0x000fe2000001000e */
[----:B------:R-:W-:Y:S01]  /*0570*/  I2FP.F32.S32 R10, R10 ;  /* 0x0000000a000a7245 */ /* 0x000fe20000201400 */
[----:B------:R-:W-:Y:S01]  /*0580*/  FFMA.FTZ R18, R5, R18, -0.5 ;  /* 0xbf00000005127423 */ /* 0x000fe20000010012 */
[----:B------:R-:W-:Y:S01]  /*0590*/  FFMA.FTZ R20, R13, -R4, 0.14084610342979431152 ;  /* 0x3e1039f60d147423 */ /* 0x000fe20000010804 */
[----:B------:R-:W-:Y:S01]  /*05a0*/  FMUL R14, R7, R14 ;  /* 0x0000000e070e7220 */ /* 0x000fe20000400000 */
[----:B------:R-:W-:Y:S01]  /*05b0*/  SEL R34, RZ, 0x10, !P2 ;  /* 0x00000010ff227807 */ /* 0x000fe20005000000 */
[----:B------:R-:W-:Y:S01]  /*05c0*/  FMUL R18, R5, R18 ;  /* 0x0000001205127220 */ /* 0x000fe20000400000 */
[----:B------:R-:W-:Y:S01]  /*05d0*/  FFMA.FTZ R20, R13, R20, -0.12148627638816833496 ;  /* 0xbdf8cdcc0d147423 */ /* 0x000fe20000010014 */
[----:B------:R-:W-:Y:S01]  /*05e0*/  FFMA.FTZ R7, R7, R14, R7 ;  /* 0x0000000e07077223 */ /* 0x000fe20000010007 */
[----:B------:R-:W-:Y:S01]  /*05f0*/  FFMA.FTZ R14, R11, R8, -0.12148627638816833496 ;  /* 0xbdf8cdcc0b0e7423 */ /* 0x000fe20000010008 */
[----:B------:R-:W-:Y:S01]  /*0600*/  IMAD.MOV.U32 R8, RZ, RZ, 0x7f800000 ;  /* 0x7f800000ff087424 */ /* 0x000fe200078e00ff */
[----:B------:R-:W-:Y:S01]  /*0610*/  FFMA.FTZ R18, R5, R18, R5 ;  /* 0x0000001205127223 */ /* 0x000fe20000010005 */
[----:B------:R-:W-:Y:S01]  /*0620*/  FFMA.FTZ R22, R22, 0.69314718246459960938, R7 ;  /* 0x3f31721816167823 */ /* 0x000fe20000010007 */
[----:B------:R-:W-:Y:S01]  /*0630*/  FFMA.FTZ R20, R13, R20, 0.13980610668659210205 ;  /* 0x3e0f29550d147423 */ /* 0x000fe20000010014 */
[----:B------:R-:W-:Y:S01]  /*0640*/  FFMA.FTZ R15, R29, R8, +INF ;  /* 0x7f8000001d0f7423 */ /* 0x000fe20000010008 */
[----:B------:R-:W-:Y:S01]  /*0650*/  FFMA.FTZ R23, R23, 0.69314718246459960938, R18 ;  /* 0x3f31721817177823 */ /* 0x000fe20000010012 */
[C---:B------:R-:W-:Y:S01]  /*0660*/  FFMA.FTZ R18, R11.reuse, R14, 0.13980610668659210205 ;  /* 0x3e0f29550b127423 */ /* 0x040fe2000001000e */
[----:B------:R-:W-:Y:S01]  /*0670*/  IMAD.MOV.U32 R7, RZ, RZ, R22 ;  /* 0x000000ffff077224 */ /* 0x000fe200078e0016 */
[----:B------:R-:W-:Y:S01]  /*0680*/  FFMA.FTZ R14, R28, R8, +INF ;  /* 0x7f8000001c0e7423 */ /* 0x000fe20000010008 */
[--C-:B------:R-:W-:Y:S01]  /*0690*/  @P5 IMAD.MOV.U32 R7, RZ, RZ, R15.reuse ;  /* 0x000000ffff075224 */ /* 0x100fe200078e000f */
[----:B------:R-:W-:Y:S01]  /*06a0*/  FFMA.FTZ R18, R11, R18, -0.16684235632419586182 ;  /* 0xbe2ad8b90b127423 */ /* 0x000fe20000010012 */
[----:B------:R-:W-:Y:S01]  /*06b0*/  MOV R4, R23 ;  /* 0x0000001700047202 */ /* 0x000fe20000000f00 */
[--C-:B------:R-:W-:Y:S01]  /*06c0*/  @P3 IMAD.MOV.U32 R4, RZ, RZ, R14.reuse ;  /* 0x000000ffff043224 */ /* 0x100fe200078e000e */
[----:B------:R-:W-:Y:S01]  /*06d0*/  FMUL.M8 R7, R7, 0.36067375540733337402 ;  /* 0x3eb8aa3b07077820 */ /* 0x000fe20000700000 */
[----:B------:R-:W-:Y:S01]  /*06e0*/  FFMA.FTZ R18, R11, R18, 0.20012299716472625732 ;  /* 0x3e4ced0b0b127423 */ /* 0x000fe20000010012 */
[----:B------:R-:W-:Y:S01]  /*06f0*/  FFMA.FTZ R20, R13, R20, -0.16684235632419586182 ;  /* 0xbe2ad8b90d147423 */ /* 0x000fe20000010014 */
[----:B------:R-:W-:Y:S01]  /*0700*/  FMUL.M8 R4, R4, 0.36067375540733337402 ;  /* 0x3eb8aa3b04047820 */ /* 0x000fe20000700000 */
[----:B------:R-:W-:Y:S01]  /*0710*/  @P5 IMAD.MOV.U32 R22, RZ, RZ, R15 ;  /* 0x000000ffff165224 */ /* 0x000fe200078e000f */
[----:B------:R-:W-:Y:S01]  /*0720*/  FFMA.FTZ R18, R11, R18, -0.24999669194221496582 ;  /* 0xbe7fff220b127423 */ /* 0x000fe20000010012 */
[----:B------:R-:W0:Y:S01]  /*0730*/  F2I.S64.TRUNC R6, R7 ;  /* 0x0000000700067311 */ /* 0x000e22000020d900 */
[----:B------:R-:W-:Y:S01]  /*0740*/  FFMA.FTZ R20, R13, R20, 0.20012299716472625732 ;  /* 0x3e4ced0b0d147423 */ /* 0x000fe20000010014 */
[----:B------:R-:W-:Y:S01]  /*0750*/  ISETP.GE.U32.AND P5, PT, R31, 0x8, PT ;  /* 0x000000081f00780c */ /* 0x000fe20003fa6070 */
[----:B------:R-:W-:Y:S01]  /*0760*/  FFMA.FTZ R18, R11, R18, 0.33333182334899902344 ;  /* 0x3eaaaa780b127423 */ /* 0x000fe20000010012 */
[----:B------:R-:W-:Y:S01]  /*0770*/  ISETP.GE.U32.AND P2, PT, R25, 0x7f800000, PT ;  /* 0x7f8000001900780c */ /* 0x000fe20003f46070 */
[----:B------:R-:W-:Y:S01]  /*0780*/  FFMA.FTZ R20, R13, R20, -0.24999669194221496582 ;  /* 0xbe7fff220d147423 */ /* 0x000fe20000010014 */
[----:B------:R-:W-:Y:S01]  /*0790*/  @P3 IMAD.MOV.U32 R23, RZ, RZ, R14 ;  /* 0x000000ffff173224 */ /* 0x000fe200078e000e */
[----:B------:R-:W-:Y:S01]  /*07a0*/  FFMA.FTZ R18, R11, R18, -0.5 ;  /* 0xbf0000000b127423 */ /* 0x000fe20000010012 */
[----:B------:R-:W1:Y:S01]  /*07b0*/  F2I.S64.TRUNC R4, R4 ;  /* 0x0000000400047311 */ /* 0x000e62000020d900 */
[----:B------:R-:W-:-:S02]  /*07c0*/  FFMA.FTZ R20, R13, R20, 0.33333182334899902344 ;  /* 0x3eaaaa780d147423 */ /* 0x000fc40000010014 */
[----:B------:R-:W-:Y:S02]  /*07d0*/  FMUL R18, R11, R18 ;  /* 0x000000120b127220 */ /* 0x000fe40000400000 */
[----:B------:R-:W-:Y:S02]  /*07e0*/  FFMA.FTZ R20, R13, R20, -0.5 ;  /* 0xbf0000000d147423 */ /* 0x000fe40000010014 */
[----:B------:R-:W-:Y:S01]  /*07f0*/  FFMA.FTZ R19, R11, R18, R11 ;  /* 0x000000120b137223 */ /* 0x000fe2000001000b */
[----:B0-----:R-:W-:Y:S01]  /*0800*/  IADD3 R6, P6, R6, 0x8, RZ ;  /* 0x0000000806067810 */ /* 0x001fe20007fde0ff */
[C---:B------:R-:W-:Y:S01]  /*0810*/  FMUL R20, R13.reuse, R20 ;  /* 0x000000140d147220 */ /* 0x040fe20000400000 */
[----:B------:R-:W-:Y:S02]  /*0820*/  FSEL R11, RZ, -23, P0 ;  /* 0xc1b80000ff0b7808 */ /* 0x000fe40000000000 */
[----:B------:R-:W-:Y:S01]  /*0830*/  I2FP.F32.S32 R18, R9 ;  /* 0x0000000900127245 */ /* 0x000fe20000201400 */
[----:B------:R-:W-:Y:S01]  /*0840*/  IMAD.X R7, RZ, RZ, R7, P6 ;  /* 0x000000ffff077224 */ /* 0x000fe200030e0607 */
[----:B------:R-:W-:Y:S01]  /*0850*/  FSEL R9, RZ, -23, P1 ;  /* 0xc1b80000ff097808 */ /* 0x000fe20000800000 */
[----:B------:R-:W-:Y:S01]  /*0860*/  FFMA.FTZ R10, R10, 1.1920928955078125e-07, R11 ;  /* 0x340000000a0a7823 */ /* 0x000fe2000001000b */
[----:B------:R-:W-:Y:S01]  /*0870*/  ISETP.LT.U32.AND P6, PT, R6, 0xf, PT ;  /* 0x0000000f0600780c */ /* 0x000fe20003fc1070 */
[----:B------:R-:W-:Y:S01]  /*0880*/  FFMA.FTZ R13, R13, R20, R13 ;  /* 0x000000140d0d7223 */ /* 0x000fe2000001000d */
[----:B-1----:R-:W-:Y:S01]  /*0890*/  IADD3 R11, P1, R4, 0x8, RZ ;  /* 0x00000008040b7810 */ /* 0x002fe20007f3e0ff */
[----:B------:R-:W-:Y:S01]  /*08a0*/  FFMA.FTZ R18, R18, 1.1920928955078125e-07, R9 ;  /* 0x3400000012127823 */ /* 0x000fe20000010009 */
[----:B------:R-:W-:Y:S01]  /*08b0*/  ISETP.LT.AND.EX P6, PT, R7, RZ, PT, P6 ;  /* 0x000000ff0700720c */ /* 0x000fe20003fc1360 */
[----:B------:R-:W-:Y:S01]  /*08c0*/  FFMA.FTZ R19, R10, 0.69314718246459960938, R19 ;  /* 0x3f3172180a137823 */ /* 0x000fe20000010013 */
[----:B------:R-:W-:Y:S01]  /*08d0*/  ISETP.LT.U32.AND P4, PT, R11, 0xf, PT ;  /* 0x0000000f0b00780c */ /* 0x000fe20003f81070 */
[----:B------:R-:W-:Y:S01]  /*08e0*/  FFMA.FTZ R18, R18, 0.69314718246459960938, R13 ;  /* 0x3f31721812127823 */ /* 0x000fe2000001000d */
[----:B------:R-:W-:Y:S01]  /*08f0*/  IMAD.X R13, RZ, RZ, R5, P1 ;  /* 0x000000ffff0d7224 */ /* 0x000fe200008e0605 */
[----:B------:R-:W-:Y:S01]  /*0900*/  ISETP.GE.U32.AND P1, PT, R24, 0x7f800000, PT ;  /* 0x7f8000001800780c */ /* 0x000fe20003f26070 */
[-C--:B------:R-:W-:Y:S01]  /*0910*/  FFMA.FTZ R10, R25, R8.reuse, +INF ;  /* 0x7f800000190a7423 */ /* 0x080fe20000010008 */
[----:B------:R-:W-:Y:S01]  /*0920*/  SEL R6, R6, 0xf, P6 ;  /* 0x0000000f06067807 */ /* 0x000fe20003000000 */
[----:B------:R-:W-:Y:S01]  /*0930*/  FFMA.FTZ R8, R24, R8, +INF ;  /* 0x7f80000018087423 */ /* 0x000fe20000010008 */
[----:B------:R-:W-:Y:S01]  /*0940*/  SEL R9, R7, RZ, P6 ;  /* 0x000000ff07097207 */ /* 0x000fe20003000000 */
[----:B------:R-:W-:Y:S01]  /*0950*/  IMAD.MOV.U32 R4, RZ, RZ, R18 ;  /* 0x000000ffff047224 */ /* 0x000fe200078e0012 */
[----:B------:R-:W-:-:S02]  /*0960*/  SEL R5, R31, R6, !P5 ;  /* 0x000000061f057207 */ /* 0x000fc40006800000 */
[----:B------:R-:W-:Y:S02]  /*0970*/  ISETP.LT.AND.EX P4, PT, R13, RZ, PT, P4 ;  /* 0x000000ff0d00720c */ /* 0x000fe40003f81340 */
[----:B------:R-:W-:Y:S02]  /*0980*/  SEL R9, R9, RZ, P5 ;  /* 0x000000ff09097207 */ /* 0x000fe40002800000 */
[----:B------:R-:W-:Y:S01]  /*0990*/  IADD3 R36, P6, R5, R34, RZ ;  /* 0x0000002205247210 */ /* 0x000fe20007fde0ff */
[--C-:B------:R-:W-:Y:S01]  /*09a0*/  @P1 IMAD.MOV.U32 R4, RZ, RZ, R8.reuse ;  /* 0x000000ffff041224 */ /* 0x100fe200078e0008 */
[----:B------:R-:W-:Y:S01]  /*09b0*/  SEL R7, R11, 0xf, P4 ;  /* 0x0000000f0b077807 */ /* 0x000fe20002000000 */
[----:B------:R-:W-:Y:S01]  /*09c0*/  @P1 IMAD.MOV.U32 R18, RZ, RZ, R8 ;  /* 0x000000ffff121224 */ /* 0x000fe200078e0008 */
[----:B------:R-:W-:Y:S01]  /*09d0*/  SEL R13, R13, RZ, P4 ;  /* 0x000000ff0d0d7207 */ /* 0x000fe20002000000 */
[----:B------:R-:W-:Y:S01]  /*09e0*/  IMAD.X R9, RZ, RZ, R9, P6 ;  /* 0x000000ffff097224 */ /* 0x000fe200030e0609 */
[----:B------:R-:W-:Y:S01]  /*09f0*/  ISETP.GE.U32.AND P4, PT, R30, 0x8, PT ;  /* 0x000000081e00780c */ /* 0x000fe20003f86070 */
[----:B------:R-:W-:Y:S01]  /*0a00*/  FMUL.M8 R4, R4, 0.36067375540733337402 ;  /* 0x3eb8aa3b04047820 */ /* 0x000fe20000700000 */
[----:B------:R-:W-:Y:S01]  /*0a10*/  ISETP.GT.AND P0, PT, R0, RZ, PT ;  /* 0x000000ff0000720c */ /* 0x000fe20003f04270 */
[----:B------:R-:W-:Y:S01]  /*0a20*/  IMAD.MOV.U32 R0, RZ, RZ, R19 ;  /* 0x000000ffff007224 */ /* 0x000fe200078e0013 */
[----:B------:R-:W-:Y:S01]  /*0a30*/  SEL R20, R30, R7, !P4 ;  /* 0x000000071e147207 */ /* 0x000fe20006000000 */
[--C-:B------:R-:W-:Y:S01]  /*0a40*/  @P2 IMAD.MOV.U32 R0, RZ, RZ, R10.reuse ;  /* 0x000000ffff002224 */ /* 0x100fe200078e000a */
[----:B------:R-:W-:Y:S01]  /*0a50*/  SHF.R.U32.HI R7, RZ, 0x1a, R9 ;  /* 0x0000001aff077819 */ /* 0x000fe20000011609 */
[----:B------:R-:W0:Y:S01]  /*0a60*/  F2I.S64.TRUNC R4, R4 ;  /* 0x0000000400047311 */ /* 0x000e22000020d900 */
[----:B------:R-:W-:Y:S01]  /*0a70*/  SEL R13, R13, RZ, P4 ;  /* 0x000000ff0d0d7207 */ /* 0x000fe20002000000 */
[----:B------:R-:W-:Y:S01]  /*0a80*/  FMUL.M8 R6, R0, 0.36067375540733337402 ;  /* 0x3eb8aa3b00067820 */ /* 0x000fe20000700000 */
[----:B------:R-:W-:Y:S01]  /*0a90*/  IADD3 R20, P6, R20, R35, RZ ;  /* 0x0000002314147210 */ /* 0x000fe20007fde0ff */
[----:B------:R-:W-:Y:S01]  /*0aa0*/  @P2 IMAD.MOV.U32 R19, RZ, RZ, R10 ;  /* 0x000000ffff132224 */ /* 0x000fe200078e000a */
[----:B------:R-:W-:-:S02]  /*0ab0*/  LOP3.LUT R7, R7, 0x20, RZ, 0xc0, !PT ;  /* 0x0000002007077812 */ /* 0x000fc400078ec0ff */
[----:B------:R-:W-:Y:S01]  /*0ac0*/  SEL R37, RZ, 0x10, !P0 ;  /* 0x00000010ff257807 */ /* 0x000fe20004000000 */
[----:B------:R-:W-:Y:S01]  /*0ad0*/  IMAD.X R13, RZ, RZ, R13, P6 ;  /* 0x000000ffff0d7224 */ /* 0x000fe200030e060d */
[----:B------:R-:W-:Y:S02]  /*0ae0*/  IADD3 R0, P6, R7, R36, RZ ;  /* 0x0000002407007210 */ /* 0x000fe40007fde0ff */
[----:B------:R-:W1:Y:S02]  /*0af0*/  F2I.S64.TRUNC R6, R6 ;  /* 0x0000000600067311 */ /* 0x000e64000020d900 */
[----:B------:R-:W-:Y:S02]  /*0b00*/  SHF.R.U32.HI R11, RZ, 0x1a, R13 ;  /* 0x0000001aff0b7819 */ /* 0x000fe4000001160d */
[----:B------:R-:W-:Y:S02]  /*0b10*/  IADD3.X R9, RZ, R9, RZ, P6, !PT ;  /* 0x00000009ff097210 */ /* 0x000fe400037fe4ff */
[----:B------:R-:W-:-:S02]  /*0b20*/  LOP3.LUT R11, R11, 0x20, RZ, 0xc0, !PT ;  /* 0x000000200b0b7812 */ /* 0x000fc400078ec0ff */
[----:B0-----:R-:W-:Y:S02]  /*0b30*/  IADD3 R15, P6, R4, 0x8, RZ ;  /* 0x00000008040f7810 */ /* 0x001fe40007fde0ff */
[----:B------:R-:W-:Y:S02]  /*0b40*/  IADD3 R11, P3, R11, R20, RZ ;  /* 0x000000140b0b7210 */ /* 0x000fe40007f7e0ff */
[----:B------:R-:W-:Y:S01]  /*0b50*/  ISETP.LT.U32.AND P0, PT, R15, 0xf, PT ;  /* 0x0000000f0f00780c */ /* 0x000fe20003f01070 */
[----:B------:R-:W-:Y:S01]  /*0b60*/  IMAD.X R20, RZ, RZ, R5, P6 ;  /* 0x000000ffff147224 */ /* 0x000fe200030e0605 */
[----:B------:R-:W-:Y:S01]  /*0b70*/  LOP3.LUT R0, R0, R11, RZ, 0xfc, !PT ;  /* 0x0000000b00007212 */ /* 0x000fe200078efcff */
[----:B------:R-:W-:Y:S01]  /*0b80*/  IMAD.X R4, RZ, RZ, R13, P3 ;  /* 0x000000ffff047224 */ /* 0x000fe200018e060d */
[----:B-1----:R-:W-:Y:S02]  /*0b90*/  IADD3 R14, P6, R6, 0x8, RZ ;  /* 0x00000008060e7810 */ /* 0x002fe40007fde0ff */
[----:B------:R-:W-:-:S02]  /*0ba0*/  ISETP.LT.AND.EX P0, PT, R20, RZ, PT, P0 ;  /* 0x000000ff1400720c */ /* 0x000fc40003f01300 */
[----:B------:R-:W-:Y:S01]  /*0bb0*/  ISETP.LT.U32.AND P3, PT, R14, 0xf, PT ;  /* 0x0000000f0e00780c */ /* 0x000fe20003f61070 */
[----:B------:R-:W-:Y:S01]  /*0bc0*/  IMAD.X R7, RZ, RZ, R7, P6 ;  /* 0x000000ffff077224 */ /* 0x000fe200030e0607 */
[----:B------:R-:W-:Y:S02]  /*0bd0*/  SEL R5, R15, 0xf, P0 ;  /* 0x0000000f0f057807 */ /* 0x000fe40000000000 */
[----:B------:R-:W-:Y:S02]  /*0be0*/  ISETP.GT.AND P6, PT, R12, RZ, PT ;  /* 0x000000ff0c00720c */ /* 0x000fe40003fc4270 */
[----:B------:R-:W-:Y:S02]  /*0bf0*/  ISETP.LT.AND.EX P3, PT, R7, RZ, PT, P3 ;  /* 0x000000ff0700720c */ /* 0x000fe40003f61330 */
[----:B------:R-:W-:Y:S02]  /*0c00*/  SEL R12, R20, RZ, P0 ;  /* 0x000000ff140c7207 */ /* 0x000fe40000000000 */
[----:B------:R-:W-:-:S02]  /*0c10*/  SEL R14, R14, 0xf, P3 ;  /* 0x0000000f0e0e7807 */ /* 0x000fc40001800000 */
[----:B------:R-:W-:Y:S02]  /*0c20*/  SEL R13, R7, RZ, P3 ;  /* 0x000000ff070d7207 */ /* 0x000fe40001800000 */
[C---:B------:R-:W-:Y:S02]  /*0c30*/  ISETP.GE.U32.AND P3, PT, R26.reuse, 0x8, PT ;  /* 0x000000081a00780c */ /* 0x040fe40003f66070 */
[----:B------:R-:W-:Y:S02]  /*0c40*/  SEL R36, RZ, 0x10, !P6 ;  /* 0x00000010ff247807 */ /* 0x000fe40007000000 */
[----:B------:R-:W-:Y:S02]  /*0c50*/  SEL R6, R26, R5, !P3 ;  /* 0x000000051a067207 */ /* 0x000fe40005800000 */
[----:B------:R-:W-:Y:S02]  /*0c60*/  SEL R12, R12, RZ, P3 ;  /* 0x000000ff0c0c7207 */ /* 0x000fe40001800000 */
[----:B------:R-:W-:-:S02]  /*0c70*/  IADD3 R5, P0, R6, R37, RZ ;  /* 0x0000002506057210 */ /* 0x000fc40007f1e0ff */
[----:B------:R-:W-:Y:S02]  /*0c80*/  ISETP.GE.U32.AND P6, PT, R27, 0x8, PT ;  /* 0x000000081b00780c */ /* 0x000fe40003fc6070 */
[----:B------:R-:W-:Y:S01]  /*0c90*/  LOP3.LUT R4, R9, R4, RZ, 0xfc, !PT ;  /* 0x0000000409047212 */ /* 0x000fe200078efcff */
[----:B------:R-:W-:Y:S01]  /*0ca0*/  IMAD.X R12, RZ, RZ, R12, P0 ;  /* 0x000000ffff0c7224 */ /* 0x000fe200000e060c */
[----:B------:R-:W-:Y:S02]  /*0cb0*/  SEL R7, R27, R14, !P6 ;  /* 0x0000000e1b077207 */ /* 0x000fe40007000000 */
[----:B------:R-:W-:Y:S02]  /*0cc0*/  SEL R13, R13, RZ, P6 ;  /* 0x000000ff0d0d7207 */ /* 0x000fe40003000000 */
[----:B------:R-:W-:Y:S02]  /*0cd0*/  IADD3 R14, P0, R7, R36, RZ ;  /* 0x00000024070e7210 */ /* 0x000fe40007f1e0ff */
[----:B------:R-:W-:-:S03]  /*0ce0*/  SHF.R.U32.HI R6, RZ, 0x1a, R12 ;  /* 0x0000001aff067819 */ /* 0x000fc6000001160c */
[----:B------:R-:W-:Y:S01]  /*0cf0*/  IMAD.X R7, RZ, RZ, R13, P0 ;  /* 0x000000ffff077224 */ /* 0x000fe200000e060d */
[----:B------:R-:W-:-:S04]  /*0d00*/  LOP3.LUT R6, R6, 0x20, RZ, 0xc0, !PT ;  /* 0x0000002006067812 */ /* 0x000fc800078ec0ff */
[----:B------:R-:W-:Y:S02]  /*0d10*/  IADD3 R6, P0, R6, R5, RZ ;  /* 0x0000000506067210 */ /* 0x000fe40007f1e0ff */
[----:B------:R-:W-:-:S03]  /*0d20*/  SHF.R.U32.HI R5, RZ, 0x1a, R7 ;  /* 0x0000001aff057819 */ /* 0x000fc60000011607 */
[----:B------:R-:W-:Y:S01]  /*0d30*/  IMAD.X R12, RZ, RZ, R12, P0 ;  /* 0x000000ffff0c7224 */ /* 0x000fe200000e060c */
[----:B------:R-:W-:-:S04]  /*0d40*/  LOP3.LUT R5, R5, 0x20, RZ, 0xc0, !PT ;  /* 0x0000002005057812 */ /* 0x000fc800078ec0ff */
[----:B------:R-:W-:-:S04]  /*0d50*/  IADD3 R5, P0, R5, R14, RZ ;  /* 0x0000000e05057210 */ /* 0x000fc80007f1e0ff */
[----:B------:R-:W-:Y:S01]  /*0d60*/  LOP3.LUT R0, R0, R5, R6, 0xfe, !PT ;  /* 0x0000000500007212 */ /* 0x000fe200078efe06 */
[----:B------:R-:W-:-:S03]  /*0d70*/  IMAD.X R7, RZ, RZ, R7, P0 ;  /* 0x000000ffff077224 */ /* 0x000fc600000e0607 */
[----:B------:R-:W-:Y:S02]  /*0d80*/  ISETP.GE.U32.AND P0, PT, R0, 0x20, PT ;  /* 0x000000200000780c */ /* 0x000fe40003f06070 */
[----:B------:R-:W-:-:S04]  /*0d90*/  LOP3.LUT R4, R4, R7, R12, 0xfe, !PT ;  /* 0x0000000704047212 */ /* 0x000fc800078efe0c */
[----:B------:R-:W-:Y:S01]  /*0da0*/  ISETP.GE.U32.AND.EX P0, PT, R4, RZ, PT, P0 ;  /* 0x000000ff0400720c */ /* 0x000fe20003f06100 */
[----:B--2---:R0:W-:Y:S04]  /*0db0*/  STS.64 [R33], R2 ;  /* 0x0000000221007388 */ /* 0x0041e80000000a00 */
[----:B------:R-:W-:Y:S08]  /*0dc0*/  BAR.SYNC.DEFER_BLOCKING 0x0 ;  /* 0x0000000000007b1d */ /* 0x000ff00000010000 */
[----:B------:R-:W-:Y:S05]  /*0dd0*/  @!P0 BRA `(.L_x_0) ;  /* 0x0000013000008947 */ /* 0x000fea0003800000 */
[----:B0-----:R-:W-:Y:S01]  /*0de0*/  MOV R2, 0x0 ;  /* 0x0000000000027802 */ /* 0x001fe20000000f00 */
[----:B------:R-:W-:Y:S01]  /*0df0*/  IMAD.MOV.U32 R4, RZ, RZ, c[0x4][0x18] ;  /* 0x01000600ff047624 */ /* 0x000fe200078e00ff */
[----:B------:R-:W-:Y:S01]  /*0e00*/  MOV R6, c[0x4][0x10] ;  /* 0x0100040000067a02 */ /* 0x000fe20000000f00 */
[----:B------:R-:W-:-:S02]  /*0e10*/  IMAD.MOV.U32 R5, RZ, RZ, c[0x4][0x1c] ;  /* 0x01000700ff057624 */ /* 0x000fc400078e00ff */
[----:B------:R-:W-:Y:S01]  /*0e20*/  IMAD.MOV.U32 R7, RZ, RZ, c[0x4][0x14] ;  /* 0x01000500ff077624 */ /* 0x000fe200078e00ff */
[----:B------:R-:W0:Y:S01]  /*0e30*/  LDC.64 R2, c[0x4][R2] ;  /* 0x0100000002027b82 */ /* 0x000e220000000a00 */
[----:B------:R-:W-:Y:S02]  /*0e40*/  IMAD.MOV.U32 R8, RZ, RZ, 0x44 ;  /* 0x00000044ff087424 */ /* 0x000fe400078e00ff */
[----:B------:R-:W-:Y:S02]  /*0e50*/  IMAD.MOV.U32 R10, RZ, RZ, c[0x4][0x8] ;  /* 0x01000200ff0a7624 */ /* 0x000fe400078e00ff */
[----:B------:R-:W-:Y:S02]  /*0e60*/  IMAD.MOV.U32 R11, RZ, RZ, c[0x4][0xc] ;  /* 0x01000300ff0b7624 */ /* 0x000fe400078e00ff */
[----:B------:R-:W-:Y:S02]  /*0e70*/  IMAD.MOV.U32 R12, RZ, RZ, 0x1 ;  /* 0x00000001ff0c7424 */ /* 0x000fe400078e00ff */
[----:B------:R-:W-:-:S02]  /*0e80*/  IMAD.MOV.U32 R13, RZ, RZ, RZ ;  /* 0x000000ffff0d7224 */ /* 0x000fc400078e00ff */
[----:B------:R-:W-:Y:S01]  /*0e90*/  LEPC R14 ;  /* 0x00000000000e734e */ /* 0x000fe20000000000 */
[----:B------:R-:W-:-:S02]  /*0ea0*/  MOV R9, 0xf10 ;  /* 0x00000f1000097802 */ /* 0x000fc40000000f00 */
[----:B------:R-:W-:Y:S02]  /*0eb0*/  MOV R20, 0xe90 ;  /* 0x00000e9000147802 */ /* 0x000fe40000000f00 */
[----:B------:R-:W-:Y:S02]  /*0ec0*/  MOV R21, 0x0 ;  /* 0x0000000000157802 */ /* 0x000fe40000000f00 */
[----:B------:R-:W-:Y:S02]  /*0ed0*/  MOV R0, 0x0 ;  /* 0x0000000000007802 */ /* 0x000fe40000000f00 */
[----:B------:R-:W-:-:S04]  /*0ee0*/  IADD3 R20, P0, P1, -R20, R9, R14 ;  /* 0x0000000914147210 */ /* 0x000fc8000791e10e */
[----:B------:R-:W-:-:S04]  /*0ef0*/  IADD3.X R21, ~R0, R21, R15, P0, P1 ;  /* 0x0000001500157210 */ /* 0x000fc800007e250f */
[----:B0-----:R-:W-:Y:S05]  /*0f00*/  CALL.ABS.NOINC R2 ;  /* 0x0000000002007343 */ /* 0x001fea0003c00000 */
.L_x_0:
[----:B------:R-:W-:Y:S01]  /*0f10*/  FMUL.M8 R18, R18, 0.36067375540733337402 ;  /* 0x3eb8aa3b12127820 */ /* 0x000fe20000700000 */
[----:B------:R-:W-:Y:S01]  /*0f20*/  FSETP.NEU.AND P0, PT, R24, RZ, PT ;  /* 0x000000ff1800720b */ /* 0x000fe20003f0d000 */
[----:B------:R-:W-:Y:S01]  /*0f30*/  FMUL.M8 R23, R23, 0.36067375540733337402 ;  /* 0x3eb8aa3b17177820 */ /* 0x000fe20000700000 */
[----:B------:R-:W-:Y:S01]  /*0f40*/  FMUL.M8 R19, R19, 0.36067375540733337402 ;  /* 0x3eb8aa3b13137820 */ /* 0x000fe20000700000 */
[----:B------:R-:W-:Y:S01]  /*0f50*/  FMUL.M8 R22, R22, 0.36067375540733337402 ;  /* 0x3eb8aa3b16167820 */ /* 0x000fe20000700000 */
[----:B0-----:R-:W-:Y:S01]  /*0f60*/  FSEL R2, R18, -INF , P0 ;  /* 0xff80000012027808 */ /* 0x001fe20000000000 */
[----:B------:R-:W-:Y:S01]  /*0f70*/  WARPSYNC 0xffffffff ;  /* 0xffffffff00007948 */ /* 0x000fe20003800000 */
[----:B------:R-:W-:Y:S01]  /*0f80*/  FSETP.NEU.AND P0, PT, R28, RZ, PT ;  /* 0x000000ff1c00720b */ /* 0x000fe20003f0d000 */
[----:B------:R-:W-:Y:S01]  /*0f90*/  ULDC.64 UR4, c[0x0][0x118] ;  /* 0x0000460000047ab9 */ /* 0x000fe20000000a00 */
[----:B------:R-:W-:Y:S02]  /*0fa0*/  SHF.R.S32.HI R15, RZ, 0x9, R32 ;  /* 0x00000009ff0f7819 */ /* 0x000fe40000011420 */
[----:B------:R-:W-:Y:S01]  /*0fb0*/  FSEL R4, R23, -INF , P0 ;  /* 0xff80000017047808 */ /* 0x000fe20000000000 */
[----:B------:R-:W0:Y:S01]  /*0fc0*/  F2I.S64.TRUNC R2, R2 ;  /* 0x0000000200027311 */ /* 0x000e22000020d900 */
[----:B------:R-:W-:-:S04]  /*0fd0*/  FSETP.NEU.AND P0, PT, R25, RZ, PT ;  /* 0x000000ff1900720b */ /* 0x000fc80003f0d000 */
[----:B------:R-:W-:Y:S02]  /*0fe0*/  FSEL R6, R19, -INF , P0 ;  /* 0xff80000013067808 */ /* 0x000fe40000000000 */
[----:B------:R-:W-:Y:S01]  /*0ff0*/  FSETP.NEU.AND P0, PT, R29, RZ, PT ;  /* 0x000000ff1d00720b */ /* 0x000fe20003f0d000 */
[----:B------:R-:W1:Y:S03]  /*1000*/  F2I.S64.TRUNC R4, R4 ;  /* 0x0000000400047311 */ /* 0x000e66000020d900 */
[----:B------:R-:W-:-:S05]  /*1010*/  FSEL R8, R22, -INF , P0 ;  /* 0xff80000016087808 */ /* 0x000fca0000000000 */
[----:B------:R-:W2:Y:S01]  /*1020*/  F2I.S64.TRUNC R6, R6 ;  /* 0x0000000600067311 */ /* 0x000ea2000020d900 */
[----:B0-----:R-:W-:-:S05]  /*1030*/  IADD3 R11, P0, R2, 0x8, RZ ;  /* 0x00000008020b7810 */ /* 0x001fca0007f1e0ff */
[----:B------:R-:W-:Y:S02]  /*1040*/  IMAD.X R2, RZ, RZ, R3, P0 ;  /* 0x000000ffff027224 */ /* 0x000fe400000e0603 */
[----:B------:R-:W0:Y:S01]  /*1050*/  F2I.S64.TRUNC R8, R8 ;  /* 0x0000000800087311 */ /* 0x000e22000020d900 */
[----:B-1----:R-:W-:-:S05]  /*1060*/  IADD3 R10, P1, R4, 0x8, RZ ;  /* 0x00000008040a7810 */ /* 0x002fca0007f3e0ff */
[----:B------:R-:W-:Y:S01]  /*1070*/  IMAD.X R4, RZ, RZ, R5, P1 ;  /* 0x000000ffff047224 */ /* 0x000fe200008e0605 */
[----:B--2---:R-:W-:-:S04]  /*1080*/  IADD3 R0, P2, R6, 0x8, RZ ;  /* 0x0000000806007810 */ /* 0x004fc80007f5e0ff */
[----:B------:R-:W-:Y:S01]  /*1090*/  ISETP.LT.U32.AND P1, PT, R0, 0xf, PT ;  /* 0x0000000f0000780c */ /* 0x000fe20003f21070 */
[----:B------:R-:W-:Y:S01]  /*10a0*/  IMAD.X R5, RZ, RZ, R7, P2 ;  /* 0x000000ffff057224 */ /* 0x000fe200010e0607 */
[----:B0-----:R-:W-:-:S04]  /*10b0*/  IADD3 R3, P0, R8, 0x8, RZ ;  /* 0x0000000808037810 */ /* 0x001fc80007f1e0ff */
[----:B------:R-:W-:Y:S02]  /*10c0*/  ISETP.LT.AND.EX P1, PT, R5, RZ, PT, P1 ;  /* 0x000000ff0500720c */ /* 0x000fe40003f21310 */
[----:B------:R-:W-:Y:S01]  /*10d0*/  ISETP.LT.U32.AND P2, PT, R3, 0xf, PT ;  /* 0x0000000f0300780c */ /* 0x000fe20003f41070 */
[----:B------:R-:W-:Y:S01]  /*10e0*/  IMAD.X R6, RZ, RZ, R9, P0 ;  /* 0x000000ffff067224 */ /* 0x000fe200000e0609 */
[----:B------:R-:W-:Y:S02]  /*10f0*/  SEL R5, R5, RZ, P1 ;  /* 0x000000ff05057207 */ /* 0x000fe40000800000 */
[----:B------:R-:W-:Y:S02]  /*1100*/  @P6 SEL R27, R0, 0xf, P1 ;  /* 0x0000000f001b6807 */ /* 0x000fe40000800000 */
[----:B------:R-:W-:Y:S02]  /*1110*/  SEL R5, R5, RZ, P6 ;  /* 0x000000ff05057207 */ /* 0x000fe40003000000 */
[----:B------:R-:W-:-:S02]  /*1120*/  IADD3 R27, P1, R27, R36, RZ ;  /* 0x000000241b1b7210 */ /* 0x000fc40007f3e0ff */
[----:B------:R-:W-:Y:S02]  /*1130*/  ISETP.LT.U32.AND P0, PT, R10, 0xf, PT ;  /* 0x0000000f0a00780c */ /* 0x000fe40003f01070 */
[----:B------:R-:W-:Y:S01]  /*1140*/  ISETP.LT.AND.EX P2, PT, R6, RZ, PT, P2 ;  /* 0x000000ff0600720c */ /* 0x000fe20003f41320 */
[----:B------:R-:W-:Y:S01]  /*1150*/  IMAD.X R5, RZ, RZ, R5, P1 ;  /* 0x000000ffff057224 */ /* 0x000fe200008e0605 */
[----:B------:R-:W-:Y:S02]  /*1160*/  ISETP.LT.AND.EX P0, PT, R4, RZ, PT, P0 ;  /* 0x000000ff0400720c */ /* 0x000fe40003f01300 */
[----:B------:R-:W-:Y:S02]  /*1170*/  @P5 SEL R31, R3, 0xf, P2 ;  /* 0x0000000f031f5807 */ /* 0x000fe40001000000 */
[----:B------:R-:W-:Y:S02]  /*1180*/  @P4 SEL R30, R10, 0xf, P0 ;  /* 0x0000000f0a1e4807 */ /* 0x000fe40000000000 */
[----:B------:R-:W-:-:S02]  /*1190*/  SEL R18, R4, RZ, P0 ;  /* 0x000000ff04127207 */ /* 0x000fc40000000000 */
[----:B------:R-:W-:Y:S02]  /*11a0*/  SHF.R.U32.HI R0, RZ, 0x1a, R5 ;  /* 0x0000001aff007819 */ /* 0x000fe40000011605 */
[----:B------:R-:W-:Y:S02]  /*11b0*/  SEL R6, R6, RZ, P2 ;  /* 0x000000ff06067207 */ /* 0x000fe40001000000 */
[----:B------:R-:W-:Y:S02]  /*11c0*/  IADD3 R30, P2, R30, R35, RZ ;  /* 0x000000231e1e7210 */ /* 0x000fe40007f5e0ff */
[----:B------:R-:W-:Y:S02]  /*11d0*/  SEL R18, R18, RZ, P4 ;  /* 0x000000ff12127207 */ /* 0x000fe40002000000 */
[----:B------:R-:W-:Y:S02]  /*11e0*/  LOP3.LUT R0, R0, 0x20, RZ, 0xc0, !PT ;  /* 0x0000002000007812 */ /* 0x000fe400078ec0ff */
[----:B------:R-:W-:-:S02]  /*11f0*/  IADD3.X R18, RZ, R18, RZ, P2, !PT ;  /* 0x00000012ff127210 */ /* 0x000fc400017fe4ff */
[----:B------:R-:W-:Y:S02]  /*1200*/  IADD3 R0, P2, R0, R27, RZ ;  /* 0x0000001b00007210 */ /* 0x000fe40007f5e0ff */
[----:B------:R-:W-:Y:S02]  /*1210*/  ISETP.LT.U32.AND P0, PT, R11, 0xf, PT ;  /* 0x0000000f0b00780c */ /* 0x000fe40003f01070 */
[----:B------:R-:W-:Y:S01]  /*1220*/  LOP3.LUT R3, R16, 0x7f, RZ, 0xc0, !PT ;  /* 0x0000007f10037812 */ /* 0x000fe200078ec0ff */
[----:B------:R-:W-:Y:S01]  /*1230*/  IMAD.X R5, RZ, RZ, R5, P2 ;  /* 0x000000ffff057224 */ /* 0x000fe200010e0605 */
[----:B------:R-:W-:Y:S02]  /*1240*/  ISETP.LT.AND.EX P0, PT, R2, RZ, PT, P0 ;  /* 0x000000ff0200720c */ /* 0x000fe40003f01300 */
[----:B------:R-:W-:Y:S01]  /*1250*/  SEL R6, R6, RZ, P5 ;  /* 0x000000ff06067207 */ /* 0x000fe20002800000 */
[----:B------:R-:W-:Y:S01]  /*1260*/  IMAD.SHL.U32 R3, R3, 0x2, RZ ;  /* 0x0000000203037824 */ /* 0x000fe200078e00ff */
[----:B------:R-:W-:-:S02]  /*1270*/  IADD3 R31, P6, R31, R34, RZ ;  /* 0x000000221f1f7210 */ /* 0x000fc40007fde0ff */
[C---:B------:R-:W-:Y:S02]  /*1280*/  LEA R10, P5, R0.reuse, c[0x0][0x168], 0x7 ;  /* 0x00005a00000a7a11 */ /* 0x040fe400078a38ff */
[----:B------:R-:W-:Y:S01]  /*1290*/  @P3 SEL R26, R11, 0xf, P0 ;  /* 0x0000000f0b1a3807 */ /* 0x000fe20000000000 */
[----:B------:R-:W-:Y:S01]  /*12a0*/  IMAD.X R6, RZ, RZ, R6, P6 ;  /* 0x000000ffff067224 */ /* 0x000fe200030e0606 */
[----:B------:R-:W-:Y:S01]  /*12b0*/  LEA.HI.X R11, R0, c[0x0][0x16c], R5, 0x7, P5 ;  /* 0x00005b00000b7a11 */ /* 0x000fe200028f3c05 */
[----:B------:R-:W0:Y:S01]  /*12c0*/  LDS.U16 R12, [R3] ;  /* 0x00000000030c7984 */ /* 0x000e220000000400 */
[----:B------:R-:W-:Y:S02]  /*12d0*/  SEL R19, R2, RZ, P0 ;  /* 0x000000ff02137207 */ /* 0x000fe40000000000 */
[----:B------:R-:W-:Y:S01]  /*12e0*/  SHF.R.U32.HI R4, RZ, 0x1a, R6 ;  /* 0x0000001aff047819 */ /* 0x000fe20000011606 */
[----:B------:R-:W1:Y:S01]  /*12f0*/  LDS.U16 R13, [R3+0x100] ;  /* 0x00010000030d7984 */ /* 0x000e620000000400 */
[----:B------:R-:W-:Y:S01]  /*1300*/  SHF.R.U32.HI R7, RZ, 0x1a, R18 ;  /* 0x0000001aff077819 */ /* 0x000fe20000011612 */
[----:B------:R-:W-:Y:S01]  /*1310*/  IMAD.WIDE R10, R15, 0x2, R10 ;  /* 0x000000020f0a7825 */ /* 0x000fe200078e020a */
[----:B------:R-:W-:Y:S01]  /*1320*/  LOP3.LUT R4, R4, 0x20, RZ, 0xc0, !PT ;  /* 0x0000002004047812 */ /* 0x000fe200078ec0ff */
[----:B------:R-:W2:Y:S01]  /*1330*/  LDS.U16 R2, [R3+0x200] ;  /* 0x0002000003027984 */ /* 0x000ea20000000400 */
[----:B------:R-:W-:-:S02]  /*1340*/  IADD3 R26, P1, R26, R37, RZ ;  /* 0x000000251a1a7210 */ /* 0x000fc40007f3e0ff */
[----:B------:R-:W-:Y:S01]  /*1350*/  IADD3 R4, P4, R4, R31, RZ ;  /* 0x0000001f04047210 */ /* 0x000fe20007f9e0ff */
[----:B------:R-:W3:Y:S01]  /*1360*/  LDS.U16 R0, [R3+0x300] ;  /* 0x0003000003007984 */ /* 0x000ee20000000400 */
[----:B------:R-:W-:-:S03]  /*1370*/  SEL R19, R19, RZ, P3 ;  /* 0x000000ff13137207 */ /* 0x000fc60001800000 */
[----:B------:R-:W-:Y:S01]  /*1380*/  BAR.SYNC.DEFER_BLOCKING 0x0 ;  /* 0x0000000000007b1d */ /* 0x000fe20000010000 */
[----:B------:R-:W-:Y:S01]  /*1390*/  IMAD.X R5, RZ, RZ, R6, P4 ;  /* 0x000000ffff057224 */ /* 0x000fe200020e0606 */
[C---:B------:R-:W-:Y:S02]  /*13a0*/  LEA R8, P0, R4.reuse, c[0x0][0x168], 0x7 ;  /* 0x00005a0004087a11 */ /* 0x040fe400078038ff */
[----:B------:R-:W-:Y:S02]  /*13b0*/  LOP3.LUT R7, R7, 0x20, RZ, 0xc0, !PT ;  /* 0x0000002007077812 */ /* 0x000fe400078ec0ff */
[----:B------:R-:W-:Y:S01]  /*13c0*/  LEA.HI.X R9, R4, c[0x0][0x16c], R5, 0x7, P0 ;  /* 0x00005b0004097a11 */ /* 0x000fe200000f3c05 */
[----:B------:R-:W-:Y:S01]  /*13d0*/  IMAD.X R4, RZ, RZ, R19, P1 ;  /* 0x000000ffff047224 */ /* 0x000fe200008e0613 */
[----:B------:R-:W-:-:S04]  /*13e0*/  IADD3 R7, P2, R7, R30, RZ ;  /* 0x0000001e07077210 */ /* 0x000fc80007f5e0ff */
[----:B------:R-:W-:Y:S01]  /*13f0*/  SHF.R.U32.HI R5, RZ, 0x1a, R4 ;  /* 0x0000001aff057819 */ /* 0x000fe20000011604 */
[----:B------:R-:W-:Y:S01]  /*1400*/  IMAD.X R18, RZ, RZ, R18, P2 ;  /* 0x000000ffff127224 */ /* 0x000fe200010e0612 */
[----:B------:R-:W-:Y:S02]  /*1410*/  LEA R6, P2, R7, c[0x0][0x168], 0x7 ;  /* 0x00005a0007067a11 */ /* 0x000fe400078438ff */
[----:B------:R-:W-:Y:S01]  /*1420*/  LOP3.LUT R5, R5, 0x20, RZ, 0xc0, !PT ;  /* 0x0000002005057812 */ /* 0x000fe200078ec0ff */
[----:B------:R-:W4:Y:S01]  /*1430*/  LDG.E.EL.U16 R14, [R10.64] ;  /* 0x000000040a0e7981 */ /* 0x000f22000c2e1500 */
[----:B------:R-:W-:Y:S01]  /*1440*/  LEA.HI.X R7, R7, c[0x0][0x16c], R18, 0x7, P2 ;  /* 0x00005b0007077a11 */ /* 0x000fe200010f3c12 */
[----:B------:R-:W-:Y:S01]  /*1450*/  IMAD.WIDE R8, R15, 0x2, R8 ;  /* 0x000000020f087825 */ /* 0x000fe200078e0208 */
[----:B------:R-:W-:-:S03]  /*1460*/  IADD3 R26, P0, R5, R26, RZ ;  /* 0x0000001a051a7210 */ /* 0x000fc60007f1e0ff */
[----:B------:R-:W-:Y:S01]  /*1470*/  IMAD.WIDE R6, R15, 0x2, R6 ;  /* 0x000000020f067825 */ /* 0x000fe200078e0206 */
[----:B------:R-:W5:Y:S03]  /*1480*/  LDG.E.EL.U16 R18, [R8.64] ;  /* 0x0000000408127981 */ /* 0x000f66000c2e1500 */
[----:B------:R-:W-:Y:S01]  /*1490*/  IMAD.X R5, RZ, RZ, R4, P0 ;  /* 0x000000ffff057224 */ /* 0x000fe200000e0604 */
[C---:B------:R-:W-:Y:S01]  /*14a0*/  LEA R4, P0, R26.reuse, c[0x0][0x168], 0x7 ;  /* 0x00005a001a047a11 */ /* 0x040fe200078038ff */
[----:B------:R-:W3:Y:S03]  /*14b0*/  LDG.E.EL.U16 R19, [R6.64] ;  /* 0x0000000406137981 */ /* 0x000ee6000c2e1500 */
[----:B------:R-:W-:-:S05]  /*14c0*/  LEA.HI.X R5, R26, c[0x0][0x16c], R5, 0x7, P0 ;  /* 0x00005b001a057a11 */ /* 0x000fca00000f3c05 */
[----:B------:R-:W-:-:S05]  /*14d0*/  IMAD.WIDE R4, R15, 0x2, R4 ;  /* 0x000000020f047825 */ /* 0x000fca00078e0204 */
[----:B------:R-:W3:Y:S01]  /*14e0*/  LDG.E.EL.U16 R15, [R4.64] ;  /* 0x00000004040f7981 */ /* 0x000ee2000c2e1500 */
[----:B0-----:R-:W-:Y:S02]  /*14f0*/  IMAD.U32 R12, R12, 0x10000, RZ ;  /* 0x000100000c0c7824 */ /* 0x001fe400078e00ff */
[----:B-1----:R-:W-:Y:S02]  /*1500*/  IMAD.U32 R13, R13, 0x10000, RZ ;  /* 0x000100000d0d7824 */ /* 0x002fe400078e00ff */
[----:B--2---:R-:W-:Y:S01]  /*1510*/  IMAD.U32 R2, R2, 0x10000, RZ ;  /* 0x0001000002027824 */ /* 0x004fe200078e00ff */
[----:B------:R-:W-:Y:S01]  /*1520*/  BAR.SYNC.DEFER_BLOCKING 0x0 ;  /* 0x0000000000007b1d */ /* 0x000fe20000010000 */
[----:B----4-:R-:W-:-:S04]  /*1530*/  IMAD.U32 R21, R14, 0x10000, RZ ;  /* 0x000100000e157824 */ /* 0x010fc800078e00ff */
[----:B------:R-:W-:Y:S01]  /*1540*/  FADD R12, R12, R21 ;  /* 0x000000150c0c7221 */ /* 0x000fe20000000000 */
[----:B-----5:R-:W-:-:S03]  /*1550*/  IMAD.U32 R18, R18, 0x10000, RZ ;  /* 0x0001000012127824 */ /* 0x020fc600078e00ff */
[C---:B------:R-:W-:Y:S01]  /*1560*/  FADD R14, -R12.reuse, -INF ;  /* 0xff8000000c0e7421 */ /* 0x040fe20000000100 */
[----:B------:R-:W-:Y:S01]  /*1570*/  FSETP.NAN.AND P4, PT, R12, R12, PT ;  /* 0x0000000c0c00720b */ /* 0x000fe20003f88000 */
[----:B------:R-:W-:Y:S02]  /*1580*/  FADD R13, R13, R18 ;  /* 0x000000120d0d7221 */ /* 0x000fe40000000000 */
[----:B------:R-:W-:Y:S01]  /*1590*/  FMUL R21, R14, 1.4426950216293334961 ;  /* 0x3fb8aa3b0e157820 */ /* 0x000fe20000400000 */
[----:B------:R-:W-:Y:S01]  /*15a0*/  FADD R14, R12, -R12 ;  /* 0x8000000c0c0e7221 */ /* 0x000fe20000000000 */
[----:B---3--:R-:W-:Y:S01]  /*15b0*/  IMAD.U32 R19, R19, 0x10000, RZ ;  /* 0x0001000013137824 */ /* 0x008fe200078e00ff */
[----:B------:R-:W-:Y:S02]  /*15c0*/  SHF.L.U32 R18, R0, 0x10, RZ ;  /* 0x0000001000127819 */ /* 0x000fe400000006ff */
[----:B------:R-:W-:Y:S01]  /*15d0*/  FSETP.GEU.AND P1, PT, R21, -126, PT ;  /* 0xc2fc00001500780b */ /* 0x000fe20003f2e000 */
[----:B------:R-:W-:Y:S01]  /*15e0*/  FMUL R24, R14, 1.4426950216293334961 ;  /* 0x3fb8aa3b0e187820 */ /* 0x000fe20000400000 */
[----:B------:R-:W-:Y:S01]  /*15f0*/  FADD R14, R2, R19 ;  /* 0x00000013020e7221 */ /* 0x000fe20000000000 */
[----:B------:R-:W-:Y:S01]  /*1600*/  FSETP.GT.AND P3, PT, R12, R13, PT ;  /* 0x0000000d0c00720b */ /* 0x000fe20003f64000 */
[----:B------:R-:W-:-:S02]  /*1610*/  FADD R2, -R13, -INF ;  /* 0xff8000000d027421 */ /* 0x000fc40000000100 */
[----:B------:R-:W-:Y:S01]  /*1620*/  FSETP.GEU.AND P0, PT, R24, -126, PT ;  /* 0xc2fc00001800780b */ /* 0x000fe20003f0e000 */
[----:B------:R-:W-:Y:S01]  /*1630*/  FADD R0, -R14, -INF ;  /* 0xff8000000e007421 */ /* 0x000fe20000000100 */
[----:B------:R-:W-:Y:S01]  /*1640*/  FSEL R27, R12, R13, P3 ;  /* 0x0000000d0c1b7208 */ /* 0x000fe20001800000 */
[----:B------:R-:W-:Y:S01]  /*1650*/  FMUL R23, R2, 1.4426950216293334961 ;  /* 0x3fb8aa3b02177820 */ /* 0x000fe20000400000 */
[----:B------:R-:W-:Y:S01]  /*1660*/  FADD R2, R13, -R13 ;  /* 0x8000000d0d027221 */ /* 0x000fe20000000000 */
[----:B------:R-:W-:Y:S01]  /*1670*/  IMAD.U32 R19, R15, 0x10000, RZ ;  /* 0x000100000f137824 */ /* 0x000fe200078e00ff */
[----:B------:R-:W-:Y:S01]  /*1680*/  FSEL R15, R12, R27, P4 ;  /* 0x0000001b0c0f7208 */ /* 0x000fe20002000000 */
[----:B------:R-:W-:Y:S01]  /*1690*/  @!P1 FMUL R21, R21, 0.5 ;  /* 0x3f00000015159820 */ /* 0x000fe20000400000 */
[----:B------:R-:W-:Y:S01]  /*16a0*/  FMUL R26, R2, 1.4426950216293334961 ;  /* 0x3fb8aa3b021a7820 */ /* 0x000fe20000400000 */
[----:B------:R-:W-:Y:S01]  /*16b0*/  FADD R18, R18, R19 ;  /* 0x0000001312127221 */ /* 0x000fe20000000000 */
[----:B------:R-:W-:Y:S01]  /*16c0*/  FSETP.GT.AND P6, PT, R15, R14, PT ;  /* 0x0000000e0f00720b */ /* 0x000fe20003fc4000 */
[----:B------:R0:W1:Y:S01]  /*16d0*/  MUFU.EX2 R25, R21 ;  /* 0x0000001500197308 */ /* 0x0000620000000800 */
[----:B------:R-:W-:Y:S01]  /*16e0*/  FADD R19, R14, -R14 ;  /* 0x8000000e0e137221 */ /* 0x000fe20000000000 */
[----:B------:R-:W-:Y:S01]  /*16f0*/  FSETP.GEU.AND P4, PT, R26, -126, PT ;  /* 0xc2fc00001a00780b */ /* 0x000fe20003f8e000 */
[----:B------:R-:W-:Y:S01]  /*1700*/  @!P0 FMUL R24, R24, 0.5 ;  /* 0x3f00000018188820 */ /* 0x000fe20000400000 */
[----:B------:R-:W-:Y:S01]  /*1710*/  FMUL R20, R0, 1.4426950216293334961 ;  /* 0x3fb8aa3b00147820 */ /* 0x000fe20000400000 */
[C---:B------:R-:W-:Y:S01]  /*1720*/  FADD R2, -R18.reuse, -INF ;  /* 0xff80000012027421 */ /* 0x040fe20000000100 */
[----:B------:R-:W-:Y:S01]  /*1730*/  FMUL R22, R19, 1.4426950216293334961 ;  /* 0x3fb8aa3b13167820 */ /* 0x000fe20000400000 */
[----:B------:R-:W-:Y:S01]  /*1740*/  FSETP.NAN.AND P5, PT, R15, R15, PT ;  /* 0x0000000f0f00720b */ /* 0x000fe20003fa8000 */
[----:B------:R2:W3:Y:S01]  /*1750*/  MUFU.EX2 R0, R24 ;  /* 0x0000001800007308 */ /* 0x0004e20000000800 */
[----:B0-----:R-:W-:Y:S01]  /*1760*/  FADD R21, R18, -R18 ;  /* 0x8000001212157221 */ /* 0x001fe20000000000 */
[----:B------:R-:W-:Y:S01]  /*1770*/  FMUL R19, R2, 1.4426950216293334961 ;  /* 0x3fb8aa3b02137820 */ /* 0x000fe20000400000 */
[----:B------:R-:W-:-:S02]  /*1780*/  FSETP.GEU.AND P3, PT, R20, -126, PT ;  /* 0xc2fc00001400780b */ /* 0x000fc40003f6e000 */
[----:B------:R-:W-:Y:S02]  /*1790*/  FSETP.GEU.AND P2, PT, R23, -126, PT ;  /* 0xc2fc00001700780b */ /* 0x000fe40003f4e000 */
[----:B------:R-:W-:Y:S01]  /*17a0*/  @!P6 FSEL R15, R15, R14, P5 ;  /* 0x0000000e0f0fe208 */ /* 0x000fe20002800000 */
[----:B-1----:R-:W-:Y:S01]  /*17b0*/  @!P1 FMUL R25, R25, R25 ;  /* 0x0000001919199220 */ /* 0x002fe20000400000 */
[----:B--2---:R-:W-:Y:S01]  /*17c0*/  FMUL R24, R21, 1.4426950216293334961 ;  /* 0x3fb8aa3b15187820 */ /* 0x004fe20000400000 */
[----:B------:R-:W-:Y:S01]  /*17d0*/  FSETP.GEU.AND P6, PT, R22, -126, PT ;  /* 0xc2fc00001600780b */ /* 0x000fe20003fce000 */
[----:B------:R-:W-:Y:S01]  /*17e0*/  @!P4 FMUL R26, R26, 0.5 ;  /* 0x3f0000001a1ac820 */ /* 0x000fe20000400000 */
[----:B------:R-:W-:Y:S02]  /*17f0*/  FSETP.GEU.AND P5, PT, R19, -126, PT ;  /* 0xc2fc00001300780b */ /* 0x000fe40003fae000 */
[----:B------:R-:W-:Y:S01]  /*1800*/  FSETP.GEU.AND P1, PT, R24, -126, PT ;  /* 0xc2fc00001800780b */ /* 0x000fe20003f2e000 */
[----:B------:R-:W0:Y:S01]  /*1810*/  MUFU.EX2 R2, R26 ;  /* 0x0000001a00027308 */ /* 0x000e220000000800 */
[----:B------:R-:W-:Y:S01]  /*1820*/  @!P3 FMUL R20, R20, 0.5 ;  /* 0x3f0000001414b820 */ /* 0x000fe20000400000 */
[----:B---3--:R-:W-:Y:S01]  /*1830*/  @!P0 FMUL R0, R0, R0 ;  /* 0x0000000000008220 */ /* 0x008fe20000400000 */
[----:B------:R-:W-:Y:S01]  /*1840*/  @!P2 FMUL R23, R23, 0.5 ;  /* 0x3f0000001717a820 */ /* 0x000fe20000400000 */
[----:B------:R-:W-:-:S02]  /*1850*/  LOP3.LUT P0, RZ, R16, 0x3, RZ, 0xc0, !PT ;  /* 0x0000000310ff7812 */ /* 0x000fc4000780c0ff */
[----:B------:R-:W-:Y:S01]  /*1860*/  FFMA R25, RZ, R25, R0 ;  /* 0x00000019ff197223 */ /* 0x000fe20000000000 */
[----:B------:R-:W-:Y:S01]  /*1870*/  SHF.R.S32.HI R0, RZ, 0x1f, R17 ;  /* 0x0000001fff007819 */ /* 0x000fe20000011411 */
[----:B------:R-:W-:Y:S01]  /*1880*/  @!P6 FMUL R22, R22, 0.5 ;  /* 0x3f0000001616e820 */ /* 0x000fe20000400000 */
[----:B------:R-:W1:Y:S01]  /*1890*/  MUFU.EX2 R20, R20 ;  /* 0x0000001400147308 */ /* 0x000e620000000800 */
[----:B------:R-:W-:Y:S01]  /*18a0*/  @!P5 FMUL R19, R19, 0.5 ;  /* 0x3f0000001313d820 */ /* 0x000fe20000400000 */
[----:B------:R-:W-:Y:S01]  /*18b0*/  ISETP.LT.AND P0, PT, R16, 0x4, !P0 ;  /* 0x000000041000780c */ /* 0x000fe20004701270 */
[----:B------:R-:W-:Y:S01]  /*18c0*/  @!P1 FMUL R24, R24, 0.5 ;  /* 0x3f00000018189820 */ /* 0x000fe20000400000 */
[----:B0-----:R-:W-:-:S04]  /*18d0*/  @!P4 FMUL R2, R2, R2 ;  /* 0x000000020202c220 */ /* 0x001fc80000400000 */
[----:B------:R-:W0:Y:S01]  /*18e0*/  MUFU.EX2 R27, R23 ;  /* 0x00000017001b7308 */ /* 0x000e220000000800 */
[----:B------:R-:W-:-:S07]  /*18f0*/  FSETP.GT.AND P4, PT, R15, R18, PT ;  /* 0x000000120f00720b */ /* 0x000fce0003f84000 */
[----:B------:R-:W2:Y:S01]  /*1900*/  MUFU.EX2 R23, R22 ;  /* 0x0000001600177308 */ /* 0x000ea20000000800 */
[----:B-1----:R-:W-:Y:S01]  /*1910*/  @!P3 FMUL R20, R20, R20 ;  /* 0x000000141414b220 */ /* 0x002fe20000400000 */
[----:B------:R-:W-:-:S04]  /*1920*/  FSETP.NAN.AND P3, PT, R15, R15, PT ;  /* 0x0000000f0f00720b */ /* 0x000fc80003f68000 */
[----:B------:R-:W-:Y:S02]  /*1930*/  @!P4 FSEL R15, R15, R18, P3 ;  /* 0x000000120f0fc208 */ /* 0x000fe40001800000 */
[----:B------:R-:W1:Y:S01]  /*1940*/  MUFU.EX2 R21, R19 ;  /* 0x0000001300157308 */ /* 0x000e620000000800 */
[----:B0-----:R-:W-:Y:S01]  /*1950*/  @!P2 FMUL R27, R27, R27 ;  /* 0x0000001b1b1ba220 */ /* 0x001fe20000400000 */
[----:B------:R-:W-:Y:S02]  /*1960*/  FSETP.NEU.AND P3, PT, R14, -INF , PT ;  /* 0xff8000000e00780b */ /* 0x000fe40003f6d000 */
[----:B------:R-:W-:Y:S01]  /*1970*/  FSETP.NEU.AND P4, PT, R18, -INF , PT ;  /* 0xff8000001200780b */ /* 0x000fe20003f8d000 */
[----:B------:R-:W-:Y:S01]  /*1980*/  FFMA R27, RZ, R27, R2 ;  /* 0x0000001bff1b7223 */ /* 0x000fe20000000002 */
[----:B------:R-:W-:Y:S02]  /*1990*/  SHF.R.U32.HI R2, RZ, 0x3, R16 ;  /* 0x00000003ff027819 */ /* 0x000fe40000011610 */
[----:B------:R0:W3:Y:S01]  /*19a0*/  MUFU.EX2 R26, R24 ;  /* 0x00000018001a7308 */ /* 0x0000e20000000800 */
[----:B--2---:R-:W-:Y:S01]  /*19b0*/  @!P6 FMUL R23, R23, R23 ;  /* 0x000000171717e220 */ /* 0x004fe20000400000 */
[----:B------:R-:W-:-:S02]  /*19c0*/  FSETP.NEU.AND P6, PT, R13, -INF , PT ;  /* 0xff8000000d00780b */ /* 0x000fc40003fcd000 */
[----:B------:R-:W-:Y:S01]  /*19d0*/  ISETP.GE.AND P2, PT, R16, 0x4, PT ;  /* 0x000000041000780c */ /* 0x000fe20003f46270 */
[----:B------:R-:W-:Y:S01]  /*19e0*/  FFMA R23, RZ, R20, R23 ;  /* 0x00000014ff177223 */ /* 0x000fe20000000017 */
[----:B------:R-:W-:Y:S01]  /*19f0*/  LOP3.LUT R2, R2, 0xc, RZ, 0xc0, !PT ;  /* 0x0000000c02027812 */ /* 0x000fe200078ec0ff */
[----:B-1----:R-:W-:Y:S01]  /*1a00*/  @!P5 FMUL R21, R21, R21 ;  /* 0x000000151515d220 */ /* 0x002fe20000400000 */
[----:B------:R-:W-:Y:S01]  /*1a10*/  FSETP.NEU.AND P5, PT, R12, -INF , PT ;  /* 0xff8000000c00780b */ /* 0x000fe20003fad000 */
[----:B0-----:R-:W-:Y:S01]  /*1a20*/  IMAD.MOV.U32 R24, RZ, RZ, R15 ;  /* 0x000000ffff187224 */ /* 0x001fe200078e000f */
[----:B------:R-:W-:Y:S02]  /*1a30*/  FSEL R20, R27, 1, P6 ;  /* 0x3f8000001b147808 */ /* 0x000fe40003000000 */
[----:B------:R-:W-:Y:S01]  /*1a40*/  FSEL R19, R25, 1, P5 ;  /* 0x3f80000019137808 */ /* 0x000fe20002800000 */
[----:B---3--:R-:W-:Y:S01]  /*1a50*/  @!P1 FMUL R26, R26, R26 ;  /* 0x0000001a1a1a9220 */ /* 0x008fe20000400000 */
[----:B------:R-:W-:-:S03]  /*1a60*/  LOP3.LUT P1, RZ, R16, 0x1f, RZ, 0xc0, !PT ;  /* 0x0000001f10ff7812 */ /* 0x000fc6000782c0ff */
[----:B------:R-:W-:Y:S01]  /*1a70*/  FFMA R26, RZ, R21, R26 ;  /* 0x00000015ff1a7223 */ /* 0x000fe2000000001a */
[----:B------:R-:W-:-:S04]  /*1a80*/  FSEL R21, R23, 1, P3 ;  /* 0x3f80000017157808 */ /* 0x000fc80001800000 */
[----:B------:R-:W-:Y:S01]  /*1a90*/  FSEL R15, R26, 1, P4 ;  /* 0x3f8000001a0f7808 */ /* 0x000fe20002000000 */
[----:B------:R-:W-:Y:S05]  /*1aa0*/  BRA.DIV ~URZ, `(.L_x_1) ;  /* 0x00000b027f007947 */ /* 0x000fea000b800000 */
[----:B------:R-:W0:Y:S01]  /*1ab0*/  SHFL.BFLY PT, R23, R24, 0x10, 0x1f ;  /* 0x0e001f0018177f89 */ /* 0x000e2200000e0000 */
[C---:B------:R-:W-:Y:S02]  /*1ac0*/  FSETP.NAN.AND P4, PT, R24.reuse, R24, PT ;  /* 0x000000181800720b */ /* 0x040fe40003f88000 */
[----:B0-----:R-:W-:-:S11]  /*1ad0*/  FSETP.GT.AND P3, PT, R24, R23, PT ;  /* 0x000000171800720b */ /* 0x001fd60003f64000 */
[----:B------:R-:W-:-:S04]  /*1ae0*/  @!P4 FSEL R24, R24, R23, P3 ;  /* 0x000000171818c208 */ /* 0x000fc80001800000 */
[C---:B------:R-:W-:Y:S01]  /*1af0*/  FSETP.NAN.AND P4, PT, R24.reuse, R24, PT ;  /* 0x000000181800720b */ /* 0x040fe20003f88000 */
[----:B------:R-:W0:Y:S02]  /*1b00*/  SHFL.BFLY PT, R23, R24, 0x8, 0x1f ;  /* 0x0d001f0018177f89 */ /* 0x000e2400000e0000 */
[----:B0-----:R-:W-:-:S13]  /*1b10*/  FSETP.GT.AND P3, PT, R24, R23, PT ;  /* 0x000000171800720b */ /* 0x001fda0003f64000 */
        /* <DEDUP_REMOVED lines=9> */
[----:B------:R-:W-:Y:S01]  /*1bb0*/  MOV R25, R24 ;  /* 0x0000001800197202 */ /* 0x000fe20000000f00 */
[----:B------:R0:W1:Y:S01]  /*1bc0*/  SHFL.BFLY PT, R22, R24, 0x1, 0x1f ;  /* 0x0c201f0018167f89 */ /* 0x00006200000e0000 */
[----:B------:R-:W-:-:S03]  /*1bd0*/  IMAD.MOV.U32 R26, RZ, RZ, R24 ;  /* 0x000000ffff1a7224 */ /* 0x000fc600078e0018 */
.L_x_2:
[C---:B-1----:R-:W-:Y:S01]  /*1be0*/  FSETP.GT.AND P3, PT, R25.reuse, R22, PT ;  /* 0x000000161900720b */ /* 0x042fe20003f64000 */
[----:B------:R-:W-:Y:S01]  /*1bf0*/  ULDC.64 UR4, c[0x0][0x118] ;  /* 0x0000460000047ab9 */ /* 0x000fe20000000a00 */
[----:B------:R-:W-:-:S11]  /*1c00*/  FSETP.NAN.AND P4, PT, R25, R25, PT ;  /* 0x000000191900720b */ /* 0x000fd60003f88000 */
[----:B------:R-:W-:-:S05]  /*1c10*/  @!P3 SEL R26, R26, R22, P4 ;  /* 0x000000161a1ab207 */ /* 0x000fca0002000000 */
[----:B------:R-:W-:Y:S04]  /*1c20*/  @!P1 STS [R2], R26 ;  /* 0x0000001a02009388 */ /* 0x000fe80000000800 */
[----:B------:R-:W-:Y:S06]  /*1c30*/  BAR.SYNC.DEFER_BLOCKING 0x0 ;  /* 0x0000000000007b1d */ /* 0x000fec0000010000 */
[----:B------:R-:W1:Y:S04]  /*1c40*/  @!P2 LDS R22, [R16.X4] ;  /* 0x000000001016a984 */ /* 0x000e680000004800 */
[----:B-1----:R-:W1:Y:S01]  /*1c50*/  SHFL.BFLY PT, R23, R22, 0x2, 0x1f ;  /* 0x0c401f0016177f89 */ /* 0x002e6200000e0000 */
[----:B------:R-:W-:-:S02]  /*1c60*/  FSETP.NAN.AND P4, PT, R22, R22, PT ;  /* 0x000000161600720b */ /* 0x000fc40003f88000 */
[----:B-1----:R-:W-:-:S04]  /*1c70*/  FSETP.GT.AND P3, PT, R22, R23, PT ;  /* 0x000000171600720b */ /* 0x002fc80003f64000 */
[----:B------:R-:W-:-:S04]  /*1c80*/  FSEL R23, R22, R23, P3 ;  /* 0x0000001716177208 */ /* 0x000fc80001800000 */
[----:B------:R-:W-:-:S04]  /*1c90*/  FSEL R25, R22, R23, P4 ;  /* 0x0000001716197208 */ /* 0x000fc80002000000 */
[C---:B------:R-:W-:Y:S01]  /*1ca0*/  FSETP.NAN.AND P4, PT, R25.reuse, R25, PT ;  /* 0x000000191900720b */ /* 0x040fe20003f88000 */
[----:B0-----:R-:W0:Y:S02]  /*1cb0*/  SHFL.BFLY PT, R24, R25, 0x1, 0x1f ;  /* 0x0c201f0019187f89 */ /* 0x001e2400000e0000 */
[----:B0-----:R-:W-:-:S13]  /*1cc0*/  FSETP.GT.AND P3, PT, R25, R24, PT ;  /* 0x000000181900720b */ /* 0x001fda0003f64000 */
[----:B------:R-:W-:-:S05]  /*1cd0*/  @!P3 SEL R25, R25, R24, P4 ;  /* 0x000000181919b207 */ /* 0x000fca0002000000 */
[----:B------:R-:W-:Y:S04]  /*1ce0*/  @P0 STS [R16.X4], R25 ;  /* 0x0000001910000388 */ /* 0x000fe80000004800 */
[----:B------:R-:W-:Y:S06]  /*1cf0*/  BAR.SYNC.DEFER_BLOCKING 0x0 ;  /* 0x0000000000007b1d */ /* 0x000fec0000010000 */
[----:B------:R-:W0:Y:S02]  /*1d00*/  LDS R23, [RZ] ;  /* 0x00000000ff177984 */ /* 0x000e240000000800 */
[----:B0-----:R-:W-:-:S02]  /*1d10*/  FADD R13, R13, -R23 ;  /* 0x800000170d0d7221 */ /* 0x001fc40000000000 */
[----:B------:R-:W-:Y:S01]  /*1d20*/  BAR.SYNC.DEFER_BLOCKING 0x0 ;  /* 0x0000000000007b1d */ /* 0x000fe20000010000 */
[----:B------:R-:W-:Y:S01]  /*1d30*/  FSETP.NEU.AND P6, PT, R23, -INF , PT ;  /* 0xff8000001700780b */ /* 0x000fe20003fcd000 */
[--C-:B------:R-:W-:Y:S01]  /*1d40*/  FADD R14, R14, -R23.reuse ;  /* 0x800000170e0e7221 */ /* 0x100fe20000000000 */
[----:B------:R-:W-:Y:S01]  /*1d50*/  FMUL R22, R13, 1.4426950216293334961 ;  /* 0x3fb8aa3b0d167820 */ /* 0x000fe20000400000 */
[--C-:B------:R-:W-:Y:S01]  /*1d60*/  FADD R13, R12, -R23.reuse ;  /* 0x800000170c0d7221 */ /* 0x100fe20000000000 */
[----:B------:R-:W-:Y:S01]  /*1d70*/  FADD R18, R18, -R23 ;  /* 0x8000001712127221 */ /* 0x000fe20000000000 */
[----:B------:R-:W-:Y:S02]  /*1d80*/  FMUL R14, R14, 1.4426950216293334961 ;  /* 0x3fb8aa3b0e0e7820 */ /* 0x000fe40000400000 */
[----:B------:R-:W-:Y:S01]  /*1d90*/  FMUL R13, R13, 1.4426950216293334961 ;  /* 0x3fb8aa3b0d0d7820 */ /* 0x000fe20000400000 */
[----:B------:R-:W-:Y:S01]  /*1da0*/  FSEL R22, R22, RZ, P6 ;  /* 0x000000ff16167208 */ /* 0x000fe20003000000 */
[----:B------:R-:W-:Y:S01]  /*1db0*/  FMUL R18, R18, 1.4426950216293334961 ;  /* 0x3fb8aa3b12127820 */ /* 0x000fe20000400000 */
[----:B------:R-:W-:-:S02]  /*1dc0*/  FSEL R24, R14, RZ, P6 ;  /* 0x000000ff0e187208 */ /* 0x000fc40003000000 */
[----:B------:R-:W-:Y:S02]  /*1dd0*/  FSETP.GEU.AND P5, PT, R22, -126, PT ;  /* 0xc2fc00001600780b */ /* 0x000fe40003fae000 */
[----:B------:R-:W-:Y:S02]  /*1de0*/  FSEL R13, R13, RZ, P6 ;  /* 0x000000ff0d0d7208 */ /* 0x000fe40003000000 */
[----:B------:R-:W-:Y:S02]  /*1df0*/  FSETP.GEU.AND P3, PT, R24, -126, PT ;  /* 0xc2fc00001800780b */ /* 0x000fe40003f6e000 */
[----:B------:R-:W-:Y:S02]  /*1e00*/  FSETP.GEU.AND P4, PT, R13, -126, PT ;  /* 0xc2fc00000d00780b */ /* 0x000fe40003f8e000 */
[----:B------:R-:W-:-:S04]  /*1e10*/  FSEL R26, R18, RZ, P6 ;  /* 0x000000ff121a7208 */ /* 0x000fc80003000000 */
[----:B------:R-:W-:Y:S01]  /*1e20*/  FSETP.GEU.AND P6, PT, R26, -126, PT ;  /* 0xc2fc00001a00780b */ /* 0x000fe20003fce000 */
[----:B------:R-:W-:-:S04]  /*1e30*/  @!P5 FMUL R22, R22, 0.5 ;  /* 0x3f0000001616d820 */ /* 0x000fc80000400000 */
[----:B------:R-:W0:Y:S01]  /*1e40*/  MUFU.EX2 R25, R22 ;  /* 0x0000001600197308 */ /* 0x000e220000000800 */
[----:B------:R-:W-:Y:S01]  /*1e50*/  @!P3 FMUL R24, R24, 0.5 ;  /* 0x3f0000001818b820 */ /* 0x000fe20000400000 */
[----:B------:R-:W-:-:S06]  /*1e60*/  @!P4 FMUL R13, R13, 0.5 ;  /* 0x3f0000000d0dc820 */ /* 0x000fcc0000400000 */
[----:B------:R-:W1:Y:S01]  /*1e70*/  MUFU.EX2 R14, R13 ;  /* 0x0000000d000e7308 */ /* 0x000e620000000800 */
[----:B------:R-:W-:-:S07]  /*1e80*/  @!P6 FMUL R26, R26, 0.5 ;  /* 0x3f0000001a1ae820 */ /* 0x000fce0000400000 */
[----:B------:R-:W2:Y:S01]  /*1e90*/  MUFU.EX2 R18, R24 ;  /* 0x0000001800127308 */ /* 0x000ea20000000800 */
[----:B0-----:R-:W-:-:S04]  /*1ea0*/  @!P5 FMUL R25, R25, R25 ;  /* 0x000000191919d220 */ /* 0x001fc80000400000 */
[----:B------:R-:W-:-:S03]  /*1eb0*/  FMUL R20, R20, R25 ;  /* 0x0000001914147220 */ /* 0x000fc60000400000 */
[----:B------:R-:W0:Y:S01]  /*1ec0*/  MUFU.EX2 R28, R26 ;  /* 0x0000001a001c7308 */ /* 0x000e220000000800 */
[----:B-1----:R-:W-:-:S04]  /*1ed0*/  @!P4 FMUL R14, R14, R14 ;  /* 0x0000000e0e0ec220 */ /* 0x002fc80000400000 */
[----:B------:R-:W-:Y:S01]  /*1ee0*/  FFMA R20, R19, R14, R20 ;  /* 0x0000000e13147223 */ /* 0x000fe20000000014 */
[----:B--2---:R-:W-:-:S04]  /*1ef0*/  @!P3 FMUL R18, R18, R18 ;  /* 0x000000121212b220 */ /* 0x004fc80000400000 */
[----:B------:R-:W-:Y:S01]  /*1f00*/  FFMA R20, R21, R18, R20 ;  /* 0x0000001215147223 */ /* 0x000fe20000000014 */
[----:B0-----:R-:W-:-:S04]  /*1f10*/  @!P6 FMUL R28, R28, R28 ;  /* 0x0000001c1c1ce220 */ /* 0x001fc80000400000 */
[----:B------:R-:W-:-:S05]  /*1f20*/  FFMA R15, R15, R28, R20 ;  /* 0x0000001c0f0f7223 */ /* 0x000fca0000000014 */
[----:B------:R-:W0:Y:S02]  /*1f30*/  SHFL.BFLY PT, R14, R15, 0x10, 0x1f ;  /* 0x0e001f000f0e7f89 */ /* 0x000e2400000e0000 */
[----:B0-----:R-:W-:-:S05]  /*1f40*/  FADD R14, R15, R14 ;  /* 0x0000000e0f0e7221 */ /* 0x001fca0000000000 */
[----:B------:R-:W0:Y:S02]  /*1f50*/  SHFL.BFLY PT, R13, R14, 0x8, 0x1f ;  /* 0x0d001f000e0d7f89 */ /* 0x000e2400000e0000 */
[----:B0-----:R-:W-:-:S05]  /*1f60*/  FADD R13, R14, R13 ;  /* 0x0000000d0e0d7221 */ /* 0x001fca0000000000 */
[----:B------:R-:W0:Y:S02]  /*1f70*/  SHFL.BFLY PT, R18, R13, 0x4, 0x1f ;  /* 0x0c801f000d127f89 */ /* 0x000e2400000e0000 */
[----:B0-----:R-:W-:-:S05]  /*1f80*/  FADD R18, R13, R18 ;  /* 0x000000120d127221 */ /* 0x001fca0000000000 */
[----:B------:R-:W0:Y:S02]  /*1f90*/  SHFL.BFLY PT, R19, R18, 0x2, 0x1f ;  /* 0x0c401f0012137f89 */ /* 0x000e2400000e0000 */
[----:B0-----:R-:W-:Y:S01]  /*1fa0*/  FADD R19, R18, R19 ;  /* 0x0000001312137221 */ /* 0x001fe20000000000 */
[----:B------:R-:W-:-:S04]  /*1fb0*/  IMAD.MOV.U32 R18, RZ, RZ, 0x2 ;  /* 0x00000002ff127424 */ /* 0x000fc800078e00ff */
[----:B------:R-:W0:Y:S02]  /*1fc0*/  SHFL.BFLY PT, R20, R19, 0x1, 0x1f ;  /* 0x0c201f0013147f89 */ /* 0x000e2400000e0000 */
[----:B0-----:R-:W-:-:S05]  /*1fd0*/  FADD R25, R19, R20 ;  /* 0x0000001413197221 */ /* 0x001fca0000000000 */
[----:B------:R-:W-:Y:S04]  /*1fe0*/  @!P1 STS [R2], R25 ;  /* 0x0000001902009388 */ /* 0x000fe80000000800 */
[----:B------:R-:W-:Y:S06]  /*1ff0*/  BAR.SYNC.DEFER_BLOCKING 0x0 ;  /* 0x0000000000007b1d */ /* 0x000fec0000010000 */
[----:B------:R-:W0:Y:S04]  /*2000*/  @!P2 LDS R12, [R16.X4] ;  /* 0x00000000100ca984 */ /* 0x000e280000004800 */
[----:B0-----:R-:W0:Y:S02]  /*2010*/  SHFL.BFLY PT, R15, R12, 0x2, 0x1f ;  /* 0x0c401f000c0f7f89 */ /* 0x001e2400000e0000 */
[----:B0-----:R-:W-:-:S05]  /*2020*/  FADD R13, R12, R15 ;  /* 0x0000000f0c0d7221 */ /* 0x001fca0000000000 */
[----:B------:R-:W0:Y:S02]  /*2030*/  SHFL.BFLY PT, R14, R13, 0x1, 0x1f ;  /* 0x0c201f000d0e7f89 */ /* 0x000e2400000e0000 */
[----:B0-----:R-:W-:Y:S01]  /*2040*/  FADD R21, R13, R14 ;  /* 0x0000000e0d157221 */ /* 0x001fe20000000000 */
[----:B------:R-:W-:-:S04]  /*2050*/  IMAD.WIDE R14, R17, R18, c[0x0][0x160] ;  /* 0x00005800110e7625 */ /* 0x000fc800078e0212 */
[----:B------:R-:W-:Y:S04]  /*2060*/  @P0 STS [R16.X4], R21 ;  /* 0x0000001510000388 */ /* 0x000fe80000004800 */
[----:B------:R-:W-:Y:S06]  /*2070*/  BAR.SYNC.DEFER_BLOCKING 0x0 ;  /* 0x0000000000007b1d */ /* 0x000fec0000010000 */
[----:B------:R-:W2:Y:S04]  /*2080*/  LDG.E.EF.64 R14, [R14.64] ;  /* 0x000000040e0e7981 */ /* 0x000ea8000c0e1b00 */
[----:B------:R-:W-:Y:S04]  /*2090*/  LDS R2, [RZ] ;  /* 0x00000000ff027984 */ /* 0x000fe80000000800 */
[----:B------:R-:W-:Y:S06]  /*20a0*/  BAR.SYNC.DEFER_BLOCKING 0x0 ;  /* 0x0000000000007b1d */ /* 0x000fec0000010000 */
[----:B--2---:R-:W-:Y:S04]  /*20b0*/  STS.64 [R33], R14 ;  /* 0x0000000e21007388 */ /* 0x004fe80000000a00 */
[----:B------:R-:W-:Y:S06]  /*20c0*/  BAR.SYNC.DEFER_BLOCKING 0x0 ;  /* 0x0000000000007b1d */ /* 0x000fec0000010000 */
[----:B------:R-:W0:Y:S04]  /*20d0*/  LDS.U16 R12, [R3] ;  /* 0x00000000030c7984 */ /* 0x000e280000000400 */
[----:B------:R-:W1:Y:S04]  /*20e0*/  LDS.U16 R13, [R3+0x100] ;  /* 0x00010000030d7984 */ /* 0x000e680000000400 */
[----:B------:R-:W2:Y:S04]  /*20f0*/  LDS.U16 R16, [R3+0x200] ;  /* 0x0002000003107984 */ /* 0x000ea80000000400 */
[----:B------:R-:W3:Y:S04]  /*2100*/  LDS.U16 R18, [R3+0x300] ;  /* 0x0003000003127984 */ /* 0x000ee80000000400 */
[----:B------:R-:W-:Y:S06]  /*2110*/  BAR.SYNC.DEFER_BLOCKING 0x0 ;  /* 0x0000000000007b1d */ /* 0x000fec0000010000 */
[----:B------:R-:W4:Y:S04]  /*2120*/  LDG.E.EL.U16 R10, [R10.64] ;  /* 0x000000040a0a7981 */ /* 0x000f28000c2e1500 */
[----:B------:R-:W5:Y:S04]  /*2130*/  LDG.E.EL.U16 R8, [R8.64] ;  /* 0x0000000408087981 */ /* 0x000f68000c2e1500 */
[----:B------:R2:W5:Y:S04]  /*2140*/  LDG.E.EL.U16 R6, [R6.64] ;  /* 0x0000000406067981 */ /* 0x000568000c2e1500 */
[----:B------:R-:W5:Y:S01]  /*2150*/  LDG.E.EL.U16 R4, [R4.64] ;  /* 0x0000000404047981 */ /* 0x000f62000c2e1500 */
[----:B0-----:R-:W-:-:S03]  /*2160*/  IMAD.U32 R12, R12, 0x10000, RZ ;  /* 0x000100000c0c7824 */ /* 0x001fc600078e00ff */
[----:B------:R-:W-:Y:S01]  /*2170*/  BAR.SYNC.DEFER_BLOCKING 0x0 ;  /* 0x0000000000007b1d */ /* 0x000fe20000010000 */
[----:B-1----:R-:W-:Y:S01]  /*2180*/  IMAD.U32 R13, R13, 0x10000, RZ ;  /* 0x000100000d0d7824 */ /* 0x002fe200078e00ff */
[----:B------:R-:W-:Y:S01]  /*2190*/  FSETP.GT.AND P0, PT, |R2|, 8.50705917302346158658e+37, PT ;  /* 0x7e8000000200780b */ /* 0x000fe20003f04200 */
[----:B--2---:R-:W-:Y:S01]  /*21a0*/  IMAD.U32 R16, R16, 0x10000, RZ ;  /* 0x0001000010107824 */ /* 0x004fe200078e00ff */
[----:B------:R-:W-:Y:S01]  /*21b0*/  FSETP.GEU.AND P5, PT, |R2|, 1.175494350822287508e-38, PT ;  /* 0x008000000200780b */ /* 0x000fe20003fae200 */
[----:B---3--:R-:W-:-:S10]  /*21c0*/  IMAD.U32 R18, R18, 0x10000, RZ ;  /* 0x0001000012127824 */ /* 0x008fd400078e00ff */
[----:B------:R-:W-:-:S04]  /*21d0*/  @P0 FMUL R2, R2, 0.25 ;  /* 0x3e80000002020820 */ /* 0x000fc80000400000 */
[----:B------:R-:W-:-:S04]  /*21e0*/  @!P5 FMUL R2, R2, 16777216 ;  /* 0x4b8000000202d820 */ /* 0x000fc80000400000 */
[----:B------:R-:W-:Y:S01]  /*21f0*/  MUFU.RCP R7, R2 ;  /* 0x0000000200077308 */ /* 0x000fe20000001000 */
[----:B----4-:R-:W-:-:S04]  /*2200*/  IMAD.U32 R15, R10, 0x10000, RZ ;  /* 0x000100000a0f7824 */ /* 0x010fc800078e00ff */
[----:B------:R-:W-:Y:S01]  /*2210*/  FADD R14, R12, R15 ;  /* 0x0000000f0c0e7221 */ /* 0x000fe20000000000 */
[----:B-----5:R-:W-:Y:S02]  /*2220*/  IMAD.U32 R12, R8, 0x10000, RZ ;  /* 0x00010000080c7824 */ /* 0x020fe400078e00ff */
[----:B------:R-:W-:Y:S02]  /*2230*/  IMAD.U32 R15, R6, 0x10000, RZ ;  /* 0x00010000060f7824 */ /* 0x000fe400078e00ff */
[----:B------:R-:W-:Y:S01]  /*2240*/  FADD R12, R13, R12 ;  /* 0x0000000c0d0c7221 */ /* 0x000fe20000000000 */
[C---:B------:R-:W-:Y:S01]  /*2250*/  FADD R14, -R23.reuse, R14 ;  /* 0x0000000e170e7221 */ /* 0x040fe20000000100 */
[----:B------:R-:W-:Y:S01]  /*2260*/  IMAD.U32 R5, R4, 0x10000, RZ ;  /* 0x0001000004057824 */ /* 0x000fe200078e00ff */
[----:B------:R-:W-:Y:S01]  /*2270*/  FADD R16, R16, R15 ;  /* 0x0000000f10107221 */ /* 0x000fe20000000000 */
[C---:B------:R-:W-:Y:S01]  /*2280*/  FADD R12, -R23.reuse, R12 ;  /* 0x0000000c170c7221 */ /* 0x040fe20000000100 */
[----:B------:R-:W-:Y:S01]  /*2290*/  FMUL R14, R14, 1.4426950216293334961 ;  /* 0x3fb8aa3b0e0e7820 */ /* 0x000fe20000400000 */
[----:B------:R-:W-:Y:S01]  /*22a0*/  FADD R18, R18, R5 ;  /* 0x0000000512127221 */ /* 0x000fe20000000000 */
[----:B------:R-:W-:Y:S01]  /*22b0*/  FADD R16, -R23, R16 ;  /* 0x0000001017107221 */ /* 0x000fe20000000100 */
[----:B------:R-:W-:-:S02]  /*22c0*/  FMUL R12, R12, 1.4426950216293334961 ;  /* 0x3fb8aa3b0c0c7820 */ /* 0x000fc40000400000 */
[----:B------:R-:W-:Y:S01]  /*22d0*/  FADD R18, -R23, R18 ;  /* 0x0000001217127221 */ /* 0x000fe20000000100 */
[----:B------:R-:W-:Y:S01]  /*22e0*/  FMUL R16, R16, 1.4426950216293334961 ;  /* 0x3fb8aa3b10107820 */ /* 0x000fe20000400000 */
[----:B------:R-:W-:Y:S02]  /*22f0*/  FSETP.GEU.AND P1, PT, R14, -126, PT ;  /* 0xc2fc00000e00780b */ /* 0x000fe40003f2e000 */
[----:B------:R-:W-:Y:S01]  /*2300*/  FMUL R18, R18, 1.4426950216293334961 ;  /* 0x3fb8aa3b12127820 */ /* 0x000fe20000400000 */
[----:B------:R-:W-:Y:S02]  /*2310*/  FSETP.GEU.AND P2, PT, R12, -126, PT ;  /* 0xc2fc00000c00780b */ /* 0x000fe40003f4e000 */
[----:B------:R-:W-:Y:S02]  /*2320*/  FSETP.GEU.AND P3, PT, R16, -126, PT ;  /* 0xc2fc00001000780b */ /* 0x000fe40003f6e000 */
[----:B------:R-:W-:-:S06]  /*2330*/  FSETP.GEU.AND P4, PT, R18, -126, PT ;  /* 0xc2fc00001200780b */ /* 0x000fcc0003f8e000 */
[----:B------:R-:W-:-:S03]  /*2340*/  @!P1 FMUL R14, R14, 0.5 ;  /* 0x3f0000000e0e9820 */ /* 0x000fc60000400000 */
[----:B------:R-:W-:Y:S02]  /*2350*/  @!P2 FMUL R12, R12, 0.5 ;  /* 0x3f0000000c0ca820 */ /* 0x000fe40000400000 */
[----:B------:R-:W-:Y:S01]  /*2360*/  @!P3 FMUL R16, R16, 0.5 ;  /* 0x3f0000001010b820 */ /* 0x000fe20000400000 */
[----:B------:R-:W0:Y:S01]  /*2370*/  MUFU.EX2 R14, R14 ;  /* 0x0000000e000e7308 */ /* 0x000e220000000800 */
[----:B------:R-:W-:-:S07]  /*2380*/  @!P4 FMUL R18, R18, 0.5 ;  /* 0x3f0000001212c820 */ /* 0x000fce0000400000 */
[----:B------:R-:W1:Y:S08]  /*2390*/  MUFU.EX2 R12, R12 ;  /* 0x0000000c000c7308 */ /* 0x000e700000000800 */
[----:B------:R-:W2:Y:S01]  /*23a0*/  MUFU.EX2 R4, R16 ;  /* 0x0000001000047308 */ /* 0x000ea20000000800 */
[----:B0-----:R-:W-:-:S04]  /*23b0*/  @!P1 FMUL R14, R14, R14 ;  /* 0x0000000e0e0e9220 */ /* 0x001fc80000400000 */
[----:B------:R-:W-:-:S03]  /*23c0*/  @P0 FMUL R14, R14, 0.25 ;  /* 0x3e8000000e0e0820 */ /* 0x000fc60000400000 */
[----:B------:R-:W0:Y:S01]  /*23d0*/  MUFU.EX2 R5, R18 ;  /* 0x0000001200057308 */ /* 0x000e220000000800 */
[----:B-1----:R-:W-:Y:S01]  /*23e0*/  @!P2 FMUL R12, R12, R12 ;  /* 0x0000000c0c0ca220 */ /* 0x002fe20000400000 */
[----:B------:R-:W-:-:S03]  /*23f0*/  @!P5 FMUL R14, R14, 16777216 ;  /* 0x4b8000000e0ed820 */ /* 0x000fc60000400000 */
[----:B------:R-:W-:Y:S01]  /*2400*/  @P0 FMUL R12, R12, 0.25 ;  /* 0x3e8000000c0c0820 */ /* 0x000fe20000400000 */
[C---:B------:R-:W-:Y:S01]  /*2410*/  FMUL R14, R7.reuse, R14 ;  /* 0x0000000e070e7220 */ /* 0x040fe20000400000 */
[----:B--2---:R-:W-:Y:S02]  /*2420*/  @!P3 FMUL R4, R4, R4 ;  /* 0x000000040404b220 */ /* 0x004fe40000400000 */
[----:B------:R-:W-:Y:S02]  /*2430*/  @!P5 FMUL R12, R12, 16777216 ;  /* 0x4b8000000c0cd820 */ /* 0x000fe40000400000 */
[----:B------:R-:W-:Y:S02]  /*2440*/  @P0 FMUL R4, R4, 0.25 ;  /* 0x3e80000004040820 */ /* 0x000fe40000400000 */
[----:B------:R-:W-:Y:S01]  /*2450*/  FMUL R9, R7, R12 ;  /* 0x0000000c07097220 */ /* 0x000fe20000400000 */
[----:B0-----:R-:W-:Y:S01]  /*2460*/  @!P4 FMUL R5, R5, R5 ;  /* 0x000000050505c220 */ /* 0x001fe20000400000 */
[----:B------:R-:W-:-:S03]  /*2470*/  @!P5 FMUL R4, R4, 16777216 ;  /* 0x4b8000000404d820 */ /* 0x000fc60000400000 */
[----:B------:R-:W-:Y:S01]  /*2480*/  F2FP.BF16.PACK_AB R9, R9, R14 ;  /* 0x0000000e0909723e */ /* 0x000fe200000010ff */
[----:B------:R-:W-:Y:S01]  /*2490*/  @P0 FMUL R5, R5, 0.25 ;  /* 0x3e80000005050820 */ /* 0x000fe20000400000 */
[----:B------:R-:W-:Y:S02]  /*24a0*/  FMUL R4, R7, R4 ;  /* 0x0000000407047220 */ /* 0x000fe40000400000 */
[----:B------:R-:W-:Y:S01]  /*24b0*/  PRMT R2, R9, 0x7632, R2 ;  /* 0x0000763209027816 */ /* 0x000fe20000000002 */
[----:B------:R-:W-:Y:S01]  /*24c0*/  STS.U16 [R3], R9 ;  /* 0x0000000903007388 */ /* 0x000fe20000000400 */
[----:B------:R-:W-:-:S03]  /*24d0*/  @!P5 FMUL R5, R5, 16777216 ;  /* 0x4b8000000505d820 */ /* 0x000fc60000400000 */
[----:B------:R-:W-:Y:S01]  /*24e0*/  STS.U16 [R3+0x100], R2 ;  /* 0x0001000203007388 */ /* 0x000fe20000000400 */
[----:B------:R-:W-:-:S05]  /*24f0*/  FMUL R5, R7, R5 ;  /* 0x0000000507057220 */ /* 0x000fca0000400000 */
[----:B------:R-:W-:-:S04]  /*2500*/  F2FP.BF16.PACK_AB R4, R5, R4 ;  /* 0x000000040504723e */ /* 0x000fc800000010ff */
[C---:B------:R-:W-:Y:S02]  /*2510*/  PRMT R5, R4.reuse, 0x7610, R5 ;  /* 0x0000761004057816 */ /* 0x040fe40000000005 */
[----:B------:R-:W-:Y:S02]  /*2520*/  PRMT R6, R4, 0x7632, R6 ;  /* 0x0000763204067816 */ /* 0x000fe40000000006 */
[C---:B------:R-:W-:Y:S01]  /*2530*/  LEA R4, P0, R17.reuse, c[0x0][0x170], 0x1 ;  /* 0x00005c0011047a11 */ /* 0x040fe200078008ff */
[----:B------:R0:W-:Y:S04]  /*2540*/  STS.U16 [R3+0x200], R5 ;  /* 0x0002000503007388 */ /* 0x0001e80000000400 */
[----:B------:R-:W-:Y:S04]  /*2550*/  STS.U16 [R3+0x300], R6 ;  /* 0x0003000603007388 */ /* 0x000fe80000000400 */
[----:B------:R-:W-:Y:S01]  /*2560*/  BAR.SYNC.DEFER_BLOCKING 0x0 ;  /* 0x0000000000007b1d */ /* 0x000fe20000010000 */
[----:B0-----:R-:W-:-:S05]  /*2570*/  LEA.HI.X R5, R17, c[0x0][0x174], R0, 0x1, P0 ;  /* 0x00005d0011057a11 */ /* 0x001fca00000f0c00 */
[----:B------:R-:W0:Y:S04]  /*2580*/  LDS.64 R32, [R33] ;  /* 0x0000000021207984 */ /* 0x000e280000000a00 */
[----:B0-----:R-:W-:Y:S01]  /*2590*/  STG.E.64 [R4.64], R32 ;  /* 0x0000002004007986 */ /* 0x001fe2000c101b04 */
[----:B------:R-:W-:Y:S05]  /*25a0*/  EXIT ;  /* 0x000000000000794d */ /* 0x000fea0003800000 */
.L_x_1:
[----:B------:R-:W-:Y:S01]  /*25b0*/  IMAD.MOV.U32 R27, RZ, RZ, 0x10 ;  /* 0x00000010ff1b7424 */ /* 0x000fe200078e00ff */
[----:B------:R-:W-:Y:S01]  /*25c0*/  MOV R22, 0x2600 ;  /* 0x0000260000167802 */ /* 0x000fe20000000f00 */
[----:B------:R-:W-:Y:S02]  /*25d0*/  IMAD.MOV.U32 R28, RZ, RZ, 0x1f ;  /* 0x0000001fff1c7424 */ /* 0x000fe400078e00ff */
[----:B------:R-:W-:Y:S02]  /*25e0*/  IMAD.MOV.U32 R29, RZ, RZ, -0x1 ;  /* 0xffffffffff1d7424 */ /* 0x000fe400078e00ff */
[----:B------:R-:W-:Y:S05]  /*25f0*/  CALL.REL.NOINC `($__internal_0_$__cuda_sm70_shflsync_bfly) ;  /* 0x000001d000007944 */ /* 0x000fea0003c00000 */
[C---:B-1----:R-:W-:Y:S02]  /*2600*/  FSETP.GT.AND P3, PT, R24.reuse, R27, PT ;  /* 0x0000001b1800720b */ /* 0x042fe40003f64000 */
[----:B------:R-:W-:-:S02]  /*2610*/  FSETP.NAN.AND P4, PT, R24, R24, PT ;  /* 0x000000181800720b */ /* 0x000fc40003f88000 */
[C---:B------:R-:W-:Y:S02]  /*2620*/  FSEL R27, R24.reuse, R27, P3 ;  /* 0x0000001b181b7208 */ /* 0x040fe40001800000 */
[----:B------:R-:W-:Y:S02]  /*2630*/  MOV R22, 0x2670 ;  /* 0x0000267000167802 */ /* 0x000fe40000000f00 */
[----:B0-----:R-:W-:Y:S01]  /*2640*/  FSEL R24, R24, R27, P4 ;  /* 0x0000001b18187208 */ /* 0x001fe20002000000 */
[----:B------:R-:W-:Y:S02]  /*2650*/  IMAD.MOV.U32 R27, RZ, RZ, 0x8 ;  /* 0x00000008ff1b7424 */ /* 0x000fe400078e00ff */
[----:B------:R-:W-:Y:S05]  /*2660*/  CALL.REL.NOINC `($__internal_0_$__cuda_sm70_shflsync_bfly) ;  /* 0x0000016000007944 */ /* 0x000fea0003c00000 */
[C---:B-1----:R-:W-:Y:S02]  /*2670*/  FSETP.GT.AND P3, PT, R24.reuse, R27, PT ;  /* 0x0000001b1800720b */ /* 0x042fe40003f64000 */
[----:B------:R-:W-:Y:S02]  /*2680*/  FSETP.NAN.AND P4, PT, R24, R24, PT ;  /* 0x000000181800720b */ /* 0x000fe40003f88000 */
[----:B------:R-:W-:-:S09]  /*2690*/  MOV R22, 0x26d0 ;  /* 0x000026d000167802 */ /* 0x000fd20000000f00 */
[----:B0-----:R-:W-:Y:S01]  /*26a0*/  @!P3 FSEL R24, R24, R27, P4 ;  /* 0x0000001b1818b208 */ /* 0x001fe20002000000 */
        /* <DEDUP_REMOVED lines=12> */
[----:B------:R-:W-:-:S04]  /*2770*/  IMAD.MOV.U32 R27, RZ, RZ, 0x1 ;  /* 0x00000001ff1b7424 */ /* 0x000fc800078e00ff */
[--C-:B------:R-:W-:Y:S02]  /*2780*/  IMAD.MOV.U32 R25, RZ, RZ, R24.reuse ;  /* 0x000000ffff197224 */ /* 0x100fe400078e0018 */
[----:B------:R-:W-:Y:S02]  /*2790*/  IMAD.MOV.U32 R26, RZ, RZ, R24 ;  /* 0x000000ffff1a7224 */ /* 0x000fe400078e0018 */
[----:B------:R-:W-:Y:S05]  /*27a0*/  CALL.REL.NOINC `($__internal_0_$__cuda_sm70_shflsync_bfly) ;  /* 0x0000002000007944 */ /* 0x000fea0003c00000 */
[----:B-1----:R-:W-:Y:S01]  /*27b0*/  IMAD.MOV.U32 R22, RZ, RZ, R27 ;  /* 0x000000ffff167224 */ /* 0x002fe200078e001b */
[----:B------:R-:W-:Y:S05]  /*27c0*/  BRA `(.L_x_2) ;  /* 0xfffff41000007947 */ /* 0x000fea000383ffff */
        .weak           $__internal_0_$__cuda_sm70_shflsync_bfly
        .type           $__internal_0_$__cuda_sm70_shflsync_bfly,@function
        .size           $__internal_0_$__cuda_sm70_shflsync_bfly,(.L_x_4 - $__internal_0_$__cuda_sm70_shflsync_bfly)
$__internal_0_$__cuda_sm70_shflsync_bfly:
[----:B------:R-:W-:Y:S01]  /*27d0*/  IMAD.MOV.U32 R23, RZ, RZ, 0x0 ;  /* 0x00000000ff177424 */ /* 0x000fe200078e00ff */
[----:B------:R0:W1:Y:S03]  /*27e0*/  SHFL.BFLY PT, R27, R24, R27, R28 ;  /* 0x0c00001b181b7389 */ /* 0x00006600000e001c */
[----:B------:R-:W-:Y:S05]  /*27f0*/  RET.REL.NODEC R22 `(triton_red_fused__softmax__to_copy_add_1) ;  /* 0xffffd80016007950 */ /* 0x000fea0003c3ffff */
.L_x_3:
[----:B------:R-:W-:-:S00]  /*2800*/  BRA `(.L_x_3) ;  /* 0xfffffff000007947 */ /* 0x000fc0000383ffff */
[----:B------:R-:W-:-:S00]  /*2810*/  NOP ;  /* 0x0000000000007918 */ /* 0x000fc00000000000 */
        /* <DEDUP_REMOVED lines=14> */
.L_x_4:


//--------------------- .nv.global.init           --------------------------
	.section	.nv.global.init,"aw",@progbits
.nv.global.init:
	.type		assertFunc_0,@object
	.size		assertFunc_0,(_$_str - assertFunc_0)
assertFunc_0:
        /*0000*/ 	.byte	0x75, 0x6e, 0x6b, 0x6e, 0x6f, 0x77, 0x6e, 0x00
	.type		_$_str,@object
	.size		_$_str,(assertMessage_0 - _$_str)
_$_str:
        /*0008*/ 	.byte	0x5f, 0x5f, 0x43, 0x55, 0x44, 0x41, 0x5f, 0x46, 0x54, 0x5a, 0x00
	.type		assertMessage_0,@object
	.size		assertMessage_0,(assertFile_0 - assertMessage_0)
assertMessage_0:
        /*0013*/ 	.byte	0x69, 0x6e, 0x64, 0x65, 0x78, 0x20, 0x6f, 0x75, 0x74, 0x20, 0x6f, 0x66, 0x20, 0x62, 0x6f, 0x75
        /*0023*/ 	.byte	0x6e, 0x64, 0x73, 0x3a, 0x20, 0x30, 0x20, 0x3c, 0x3d, 0x20, 0x74, 0x6d, 0x70, 0x32, 0x38, 0x20
        /*0033*/ 	.byte	0x3c, 0x20, 0x33, 0x32, 0x00
	.type		assertFile_0,@object
	.size		assertFile_0,(.L_1 - assertFile_0)
assertFile_0:
        /*0038*/ 	.byte	0x2f, 0x74, 0x6d, 0x70, 0x2f, 0x74, 0x6f, 0x72, 0x63, 0x68, 0x69, 0x6e, 0x64, 0x75, 0x63, 0x74
        /*0048*/ 	.byte	0x6f, 0x72, 0x5f, 0x72, 0x6f, 0x6f, 0x74, 0x2f, 0x35, 0x35, 0x2f, 0x63, 0x35, 0x35, 0x69, 0x70
        /*0058*/ 	.byte	0x34, 0x76, 0x6f, 0x71, 0x62, 0x35, 0x66, 0x6e, 0x75, 0x75, 0x79, 0x34, 0x6d, 0x69, 0x73, 0x66
        /*0068*/ 	.byte	0x64, 0x6f, 0x65, 0x67, 0x6f, 0x33, 0x6c, 0x65, 0x77, 0x61, 0x34, 0x78, 0x7a, 0x72, 0x34, 0x67
        /*0078*/ 	.byte	0x64, 0x66, 0x74, 0x37, 0x67, 0x7a, 0x73, 0x36, 0x73, 0x33, 0x35, 0x65, 0x62, 0x68, 0x62, 0x2e
        /*0088*/ 	.byte	0x70, 0x79, 0x00
.L_1:


//--------------------- .nv.shared.triton_red_fused__softmax__to_copy_add_1 --------------------------
	.section	.nv.shared.triton_red_fused__softmax__to_copy_add_1,"aw",@nobits
	.sectionflags	@""
	.align	16


//--------------------- SYMBOLS --------------------------

	.type		__assertfail,@function
